	.target	sm_90a

	.elftype	@"ET_EXEC"


//--------------------- .note.nv.tkinfo           --------------------------
	.section	.note.nv.tkinfo,"",@"SHT_NOTE"
	.sectionflags	@"SHF_NOTE_NV_TKINFO"
	.tkinfo
        /*0018*/ 	.word	0x00000002
        /*0030*/ 	.string	""
        /*0030*/ 	.string	"ptxas"
        /*0030*/ 	.string	"Cuda compilation tools, release 13.0, V13.0.88"
        /*0030*/ 	.string	"Build cuda_13.0.r13.0/compiler.36424714_0"
        /*0030*/ 	.string	"-arch sm_90a -m 64 "



//--------------------- .note.nv.cuinfo           --------------------------
	.section	.note.nv.cuinfo,"",@"SHT_NOTE"
	.sectionflags	@"SHF_NOTE_NV_CUINFO"
        /*0018*/ 	.short	0x0002
        /*001a*/ 	.short	0x005a
        /*001c*/ 	.short	0x0082
	.zero		2


//--------------------- .nv.info                  --------------------------
	.section	.nv.info,"",@"SHT_CUDA_INFO"
	.align	4


	//----- nvinfo : EIATTR_REGCOUNT
	.align		4
        /*0000*/ 	.byte	0x04, 0x2f
        /*0002*/ 	.short	(.L_15 - .L_14)
	.align		4
.L_14:
        /*0004*/ 	.word	index@(_ZN7cutlass13device_kernelINS_4gemm6kernel13GemmUniversalIN4cute5tupleIJiiiiEEENS1_10collective13CollectiveMmaINS1_34MainloopSm90TmaGmmaWarpSpecializedILi5ENS5_IJNS4_1CILi1EEESB_SB_EEENS1_35KernelTmaWarpSpecializedCooperativeEEENS5_IJNSA_ILi128EEENSA_ILi256EEENSA_ILi32EEEEEENS_10tfloat32_tENS5_IJlSB_lEEESJ_SK_NS4_8TiledMMAINS4_8MMA_AtomIJNS4_4SM904GMMA30MMA_64x256x8_F32TF32TF32_SS_TNILNSO_7ScaleInE1ELSQ_1EEEEEENS4_6LayoutINS5_IJNSA_ILi2EEESB_SB_EEENS5_IJSB_NSA_ILi0EEESW_EEEEENS5_IJNS4_10UnderscoreESZ_SZ_EEEEENS4_13SM90_TMA_LOADENS4_14ComposedLayoutINS4_7SwizzleILi3ELi4ELi3EEENS4_18smem_ptr_flag_bitsILi32EEENST_INS5_IJNSA_ILi8EEESH_EEENS5_IJSH_SB_EEEEEEEvNS4_8identityES12_S1C_vS1D_EENS_8epilogue10collective6detail29Sm90TmaWarpSpecializedAdapterINS1G_15DefaultEpilogueISJ_SK_SK_NS1F_6thread17LinearCombinationISJ_Li1EffLNS1K_9ScaleType4KindE0ELNS_15FloatRoundStyleE2ESJ_EENS1_15EpilogueDefaultEEEEEvvEEEEvNT_6ParamsE)
        /*0008*/ 	.word	0x000000a8


	//----- nvinfo : EIATTR_FRAME_SIZE
	.align		4
.L_15:
        /*000c*/ 	.byte	0x04, 0x11
        /*000e*/ 	.short	(.L_17 - .L_16)
	.align		4
.L_16:
        /*0010*/ 	.word	index@(_ZN7cutlass13device_kernelINS_4gemm6kernel13GemmUniversalIN4cute5tupleIJiiiiEEENS1_10collective13CollectiveMmaINS1_34MainloopSm90TmaGmmaWarpSpecializedILi5ENS5_IJNS4_1CILi1EEESB_SB_EEENS1_35KernelTmaWarpSpecializedCooperativeEEENS5_IJNSA_ILi128EEENSA_ILi256EEENSA_ILi32EEEEEENS_10tfloat32_tENS5_IJlSB_lEEESJ_SK_NS4_8TiledMMAINS4_8MMA_AtomIJNS4_4SM904GMMA30MMA_64x256x8_F32TF32TF32_SS_TNILNSO_7ScaleInE1ELSQ_1EEEEEENS4_6LayoutINS5_IJNSA_ILi2EEESB_SB_EEENS5_IJSB_NSA_ILi0EEESW_EEEEENS5_IJNS4_10UnderscoreESZ_SZ_EEEEENS4_13SM90_TMA_LOADENS4_14ComposedLayoutINS4_7SwizzleILi3ELi4ELi3EEENS4_18smem_ptr_flag_bitsILi32EEENST_INS5_IJNSA_ILi8EEESH_EEENS5_IJSH_SB_EEEEEEEvNS4_8identityES12_S1C_vS1D_EENS_8epilogue10collective6detail29Sm90TmaWarpSpecializedAdapterINS1G_15DefaultEpilogueISJ_SK_SK_NS1F_6thread17LinearCombinationISJ_Li1EffLNS1K_9ScaleType4KindE0ELNS_15FloatRoundStyleE2ESJ_EENS1_15EpilogueDefaultEEEEEvvEEEEvNT_6ParamsE)
        /*0014*/ 	.word	0x00000000


	//----- nvinfo : EIATTR_MIN_STACK_SIZE
	.align		4
.L_17:
        /*0018*/ 	.byte	0x04, 0x12
        /*001a*/ 	.short	(.L_19 - .L_18)
	.align		4
.L_18:
        /*001c*/ 	.word	index@(_ZN7cutlass13device_kernelINS_4gemm6kernel13GemmUniversalIN4cute5tupleIJiiiiEEENS1_10collective13CollectiveMmaINS1_34MainloopSm90TmaGmmaWarpSpecializedILi5ENS5_IJNS4_1CILi1EEESB_SB_EEENS1_35KernelTmaWarpSpecializedCooperativeEEENS5_IJNSA_ILi128EEENSA_ILi256EEENSA_ILi32EEEEEENS_10tfloat32_tENS5_IJlSB_lEEESJ_SK_NS4_8TiledMMAINS4_8MMA_AtomIJNS4_4SM904GMMA30MMA_64x256x8_F32TF32TF32_SS_TNILNSO_7ScaleInE1ELSQ_1EEEEEENS4_6LayoutINS5_IJNSA_ILi2EEESB_SB_EEENS5_IJSB_NSA_ILi0EEESW_EEEEENS5_IJNS4_10UnderscoreESZ_SZ_EEEEENS4_13SM90_TMA_LOADENS4_14ComposedLayoutINS4_7SwizzleILi3ELi4ELi3EEENS4_18smem_ptr_flag_bitsILi32EEENST_INS5_IJNSA_ILi8EEESH_EEENS5_IJSH_SB_EEEEEEEvNS4_8identityES12_S1C_vS1D_EENS_8epilogue10collective6detail29Sm90TmaWarpSpecializedAdapterINS1G_15DefaultEpilogueISJ_SK_SK_NS1F_6thread17LinearCombinationISJ_Li1EffLNS1K_9ScaleType4KindE0ELNS_15FloatRoundStyleE2ESJ_EENS1_15EpilogueDefaultEEEEEvvEEEEvNT_6ParamsE)
        /*0020*/ 	.word	0x00000000
.L_19:


//--------------------- .nv.compat                --------------------------
	.section	.nv.compat,"",@"SHT_CUDA_COMPAT_INFO"
	.align	4
        /*0000*/ 	.byte	0x02, 0x09, 0x01, 0x00, 0x02, 0x02, 0x04, 0x00, 0x02, 0x05, 0x05, 0x00, 0x03, 0x07, 0x01, 0x01
        /*0010*/ 	.byte	0x02, 0x03, 0x01, 0x00, 0x02, 0x06, 0x01, 0x00, 0x04, 0x0b, 0x08, 0x00, 0x00, 0x00, 0x00, 0x00
        /*0020*/ 	.byte	0x00, 0x00, 0x00, 0x00


//--------------------- .nv.info._ZN7cutlass13device_kernelINS_4gemm6kernel13GemmUniversalIN4cute5tupleIJiiiiEEENS1_10collective13CollectiveMmaINS1_34MainloopSm90TmaGmmaWarpSpecializedILi5ENS5_IJNS4_1CILi1EEESB_SB_EEENS1_35KernelTmaWarpSpecializedCooperativeEEENS5_IJNSA_ILi128EEENSA_ILi256EEENSA_ILi32EEEEEENS_10tfloat32_tENS5_IJlSB_lEEESJ_SK_NS4_8TiledMMAINS4_8MMA_AtomIJNS4_4SM904GMMA30MMA_64x256x8_F32TF32TF32_SS_TNILNSO_7ScaleInE1ELSQ_1EEEEEENS4_6LayoutINS5_IJNSA_ILi2EEESB_SB_EEENS5_IJSB_NSA_ILi0EEESW_EEEEENS5_IJNS4_10UnderscoreESZ_SZ_EEEEENS4_13SM90_TMA_LOADENS4_14ComposedLayoutINS4_7SwizzleILi3ELi4ELi3EEENS4_18smem_ptr_flag_bitsILi32EEENST_INS5_IJNSA_ILi8EEESH_EEENS5_IJSH_SB_EEEEEEEvNS4_8identityES12_S1C_vS1D_EENS_8epilogue10collective6detail29Sm90TmaWarpSpecializedAdapterINS1G_15DefaultEpilogueISJ_SK_SK_NS1F_6thread17LinearCombinationISJ_Li1EffLNS1K_9ScaleType4KindE0ELNS_15FloatRoundStyleE2ESJ_EENS1_15EpilogueDefaultEEEEEvvEEEEvNT_6ParamsE --------------------------
	.section	.nv.info._ZN7cutlass13device_kernelINS_4gemm6kernel13GemmUniversalIN4cute5tupleIJiiiiEEENS1_10collective13CollectiveMmaINS1_34MainloopSm90TmaGmmaWarpSpecializedILi5ENS5_IJNS4_1CILi1EEESB_SB_EEENS1_35KernelTmaWarpSpecializedCooperativeEEENS5_IJNSA_ILi128EEENSA_ILi256EEENSA_ILi32EEEEEENS_10tfloat32_tENS5_IJlSB_lEEESJ_SK_NS4_8TiledMMAINS4_8MMA_AtomIJNS4_4SM904GMMA30MMA_64x256x8_F32TF32TF32_SS_TNILNSO_7ScaleInE1ELSQ_1EEEEEENS4_6LayoutINS5_IJNSA_ILi2EEESB_SB_EEENS5_IJSB_NSA_ILi0EEESW_EEEEENS5_IJNS4_10UnderscoreESZ_SZ_EEEEENS4_13SM90_TMA_LOADENS4_14ComposedLayoutINS4_7SwizzleILi3ELi4ELi3EEENS4_18smem_ptr_flag_bitsILi32EEENST_INS5_IJNSA_ILi8EEESH_EEENS5_IJSH_SB_EEEEEEEvNS4_8identityES12_S1C_vS1D_EENS_8epilogue10collective6detail29Sm90TmaWarpSpecializedAdapterINS1G_15DefaultEpilogueISJ_SK_SK_NS1F_6thread17LinearCombinationISJ_Li1EffLNS1K_9ScaleType4KindE0ELNS_15FloatRoundStyleE2ESJ_EENS1_15EpilogueDefaultEEEEEvvEEEEvNT_6ParamsE,"",@"SHT_CUDA_INFO"
	.sectionflags	@""
	.align	4


	//----- nvinfo : EIATTR_CUDA_API_VERSION
	.align		4
        /*0000*/ 	.byte	0x04, 0x37
        /*0002*/ 	.short	(.L_21 - .L_20)
.L_20:
        /*0004*/ 	.word	0x00000082


	//----- nvinfo : EIATTR_KPARAM_INFO
	.align		4
.L_21:
        /*0008*/ 	.byte	0x04, 0x17
        /*000a*/ 	.short	(.L_23 - .L_22)
.L_22:
        /*000c*/ 	.word	0x00000000
        /*0010*/ 	.short	0x0000
        /*0012*/ 	.short	0x0070
        /*0014*/ 	.byte	0x00, 0xf0, 0x01, 0x10


	//----- nvinfo : EIATTR_SPARSE_MMA_MASK
	.align		4
.L_23:
        /*0018*/ 	.byte	0x03, 0x50
        /*001a*/ 	.short	0x0000


	//----- nvinfo : EIATTR_MAXREG_COUNT
	.align		4
        /*001c*/ 	.byte	0x03, 0x1b
        /*001e*/ 	.short	0x00a8


	//----- nvinfo : EIATTR_NUM_BARRIERS
	.align		4
        /*0020*/ 	.byte	0x02, 0x4c
        /*0022*/ 	.byte	0x01
	.zero		1


	//----- nvinfo : EIATTR_EXTERNS
	.align		4
        /*0024*/ 	.byte	0x04, 0x0f
        /*0026*/ 	.short	(.L_25 - .L_24)


	//   ....[0]....
	.align		4
.L_24:
        /*0028*/ 	.word	index@(__assertfail)


	//----- nvinfo : EIATTR_MERCURY_ISA_VERSION
	.align		4
.L_25:
        /*002c*/ 	.byte	0x03, 0x5f
        /*002e*/ 	.short	0x0101


	//----- nvinfo : EIATTR_INT_WARP_WIDE_INSTR_OFFSETS
	.align		4
        /*0030*/ 	.byte	0x04, 0x31
        /*0032*/ 	.short	(.L_27 - .L_26)


	//   ....[0]....
.L_26:
        /*0034*/ 	.word	0x000003d0


	//   ....[1]....
        /*0038*/ 	.word	0x00000400


	//   ....[2]....
        /*003c*/ 	.word	0x000004e0


	//----- nvinfo : EIATTR_COOP_GROUP_MASK_REGIDS
	.align		4
.L_27:
        /*0040*/ 	.byte	0x04, 0x29
        /*0042*/ 	.short	(.L_29 - .L_28)


	//   ....[0]....
.L_28:
        /*0044*/ 	.word	0xffffffff


	//   ....[1]....
        /*0048*/ 	.word	0xffffffff


	//   ....[2]....
        /*004c*/ 	.word	0xffffffff


	//   ....[3]....
        /*0050*/ 	.word	0xffffffff


	//   ....[4]....
        /*0054*/ 	.word	0xffffffff


	//----- nvinfo : EIATTR_COOP_GROUP_INSTR_OFFSETS
	.align		4
.L_29:
        /*0058*/ 	.byte	0x04, 0x28
        /*005a*/ 	.short	(.L_31 - .L_30)


	//   ....[0]....
.L_30:
        /*005c*/ 	.word	0x00000060


	//   ....[1]....
        /*0060*/ 	.word	0x00000070


	//   ....[2]....
        /*0064*/ 	.word	0x00000130


	//   ....[3]....
        /*0068*/ 	.word	0x000002e0


	//   ....[4]....
        /*006c*/ 	.word	0x00000f90


	//----- nvinfo : EIATTR_REG_RECONFIG
	.align		4
.L_31:
        /*0070*/ 	.byte	0x01, 0x54
	.zero		2


	//----- nvinfo : EIATTR_SYSCALL_OFFSETS
	.align		4
        /*0074*/ 	.byte	0x04, 0x46
        /*0076*/ 	.short	(.L_33 - .L_32)


	//   ....[0]....
.L_32:
        /*0078*/ 	.word	0x00001150


	//----- nvinfo : EIATTR_MBARRIER_INSTR_OFFSETS
	.align		4
.L_33:
        /*007c*/ 	.byte	0x04, 0x39
        /*007e*/ 	.short	(.L_35 - .L_34)


	//   ....[0]....
.L_34:
        /*0080*/ 	.word	0x00000230
        /*0084*/ 	.word	0x000000ff
        /*0088*/ 	.word	0x00000000
        /*008c*/ 	.short	0x0100
        /*008e*/ 	.byte	0x08
	.zero		1


	//   ....[1]....
        /*0090*/ 	.word	0x00000240
        /*0094*/ 	.word	0x000000ff
        /*0098*/ 	.word	0x00000028
        /*009c*/ 	.short	0x0100
        /*009e*/ 	.byte	0x08
	.zero		1


	//   ....[2]....
        /*00a0*/ 	.word	0x00000250
        /*00a4*/ 	.word	0x000000ff
        /*00a8*/ 	.word	0x00000008
        /*00ac*/ 	.short	0x0100
        /*00ae*/ 	.byte	0x08
	.zero		1


	//   ....[3]....
        /*00b0*/ 	.word	0x00000260
        /*00b4*/ 	.word	0x000000ff
        /*00b8*/ 	.word	0x00000030
        /*00bc*/ 	.short	0x0100
        /*00be*/ 	.byte	0x08
	.zero		1


	//   ....[4]....
        /*00c0*/ 	.word	0x00000270
        /*00c4*/ 	.word	0x000000ff
        /*00c8*/ 	.word	0x00000010
        /*00cc*/ 	.short	0x0100
        /*00ce*/ 	.byte	0x08
	.zero		1


	//   ....[5]....
        /*00d0*/ 	.word	0x00000280
        /*00d4*/ 	.word	0x000000ff
        /*00d8*/ 	.word	0x00000038
        /*00dc*/ 	.short	0x0100
        /*00de*/ 	.byte	0x08
	.zero		1


	//   ....[6]....
        /*00e0*/ 	.word	0x00000290
        /*00e4*/ 	.word	0x000000ff
        /*00e8*/ 	.word	0x00000018
        /*00ec*/ 	.short	0x0100
        /*00ee*/ 	.byte	0x08
	.zero		1


	//   ....[7]....
        /*00f0*/ 	.word	0x000002a0
        /*00f4*/ 	.word	0x000000ff
        /*00f8*/ 	.word	0x00000040
        /*00fc*/ 	.short	0x0100
        /*00fe*/ 	.byte	0x08
	.zero		1


	//   ....[8]....
        /*0100*/ 	.word	0x000002b0
        /*0104*/ 	.word	0x000000ff
        /*0108*/ 	.word	0x00000020
        /*010c*/ 	.short	0x0100
        /*010e*/ 	.byte	0x08
	.zero		1


	//   ....[9]....
        /*0110*/ 	.word	0x000002c0
        /*0114*/ 	.word	0x000000ff
        /*0118*/ 	.word	0x00000048
        /*011c*/ 	.short	0x0100
        /*011e*/ 	.byte	0x08
	.zero		1


	//   ....[10]....
        /*0120*/ 	.word	0x00000550
        /*0124*/ 	.word	0x000000ff
        /*0128*/ 	.word	0x00000060
        /*012c*/ 	.short	0x0100
        /*012e*/ 	.byte	0x06
	.zero		1


	//   ....[11]....
        /*0130*/ 	.word	0x000005b0
        /*0134*/ 	.word	0x000000ff
        /*0138*/ 	.word	0x00000068
        /*013c*/ 	.short	0x0100
        /*013e*/ 	.byte	0x06
	.zero		1


	//   ....[12]....
        /*0140*/ 	.word	0x000011d0
        /*0144*/ 	.word	0x00000003
        /*0148*/ 	.word	0x00000000
        /*014c*/ 	.short	0x010a
        /*014e*/ 	.byte	0x3f
	.zero		1


	//   ....[13]....
        /*0150*/ 	.word	0x00001210
        /*0154*/ 	.word	0x00000003
        /*0158*/ 	.word	0x00000000
        /*015c*/ 	.short	0x010a
        /*015e*/ 	.byte	0x3f
	.zero		1


	//   ....[14]....
        /*0160*/ 	.word	0x000015e0
        /*0164*/ 	.word	0x000000ff
        /*0168*/ 	.word	0x00000000
        /*016c*/ 	.short	0x010a
        /*016e*/ 	.byte	0x08
	.zero		1


	//   ....[15]....
        /*0170*/ 	.word	0x00001620
        /*0174*/ 	.word	0x000000ff
        /*0178*/ 	.word	0x00000000
        /*017c*/ 	.short	0x010a
        /*017e*/ 	.byte	0x08
	.zero		1


	//   ....[16]....
        /*0180*/ 	.word	0x000018b0
        /*0184*/ 	.word	0x000000ff
        /*0188*/ 	.word	0x00000000
        /*018c*/ 	.short	0x0101
        /*018e*/ 	.byte	0x08
	.zero		1


	//   ....[17]....
        /*0190*/ 	.word	0x00001ab0
        /*0194*/ 	.word	0x000000ff
        /*0198*/ 	.word	0x00000000
        /*019c*/ 	.short	0x0101
        /*019e*/ 	.byte	0x06
	.zero		1


	//   ....[18]....
        /*01a0*/ 	.word	0x0000a910
        /*01a4*/ 	.word	0x0000000e
        /*01a8*/ 	.word	0x00000028
        /*01ac*/ 	.short	0x010a
        /*01ae*/ 	.byte	0x3f
	.zero		1


	//   ....[19]....
        /*01b0*/ 	.word	0x0000ac90
        /*01b4*/ 	.word	0x00000006
        /*01b8*/ 	.word	0x00000068
        /*01bc*/ 	.short	0x0101
        /*01be*/ 	.byte	0x3f
	.zero		1


	//   ....[20]....
        /*01c0*/ 	.word	0x0000b3c0
        /*01c4*/ 	.word	0x00000007
        /*01c8*/ 	.word	0x00000000
        /*01cc*/ 	.short	0x010a
        /*01ce*/ 	.byte	0x3f
	.zero		1


	//   ....[21]....
        /*01d0*/ 	.word	0x0000b440
        /*01d4*/ 	.word	0x00000009
        /*01d8*/ 	.word	0x00000000
        /*01dc*/ 	.short	0x010a
        /*01de*/ 	.byte	0x3f
	.zero		1


	//   ....[22]....
        /*01e0*/ 	.word	0x0000b4d0
        /*01e4*/ 	.word	0x00000006
        /*01e8*/ 	.word	0x00000000
        /*01ec*/ 	.short	0x010a
        /*01ee*/ 	.byte	0x3f
	.zero		1


	//   ....[23]....
        /*01f0*/ 	.word	0x0000b560
        /*01f4*/ 	.word	0x00000009
        /*01f8*/ 	.word	0x00000000
        /*01fc*/ 	.short	0x010a
        /*01fe*/ 	.byte	0x3f
	.zero		1


	//   ....[24]....
        /*0200*/ 	.word	0x0000b5f0
        /*0204*/ 	.word	0x00000003
        /*0208*/ 	.word	0x00000000
        /*020c*/ 	.short	0x010a
        /*020e*/ 	.byte	0x3f
	.zero		1


	//   ....[25]....
        /*0210*/ 	.word	0x0000b650
        /*0214*/ 	.word	0x00000003
        /*0218*/ 	.word	0x00000000
        /*021c*/ 	.short	0x010a
        /*021e*/ 	.byte	0x3f
	.zero		1


	//   ....[26]....
        /*0220*/ 	.word	0x0000b6b0
        /*0224*/ 	.word	0x00000004
        /*0228*/ 	.word	0x00000000
        /*022c*/ 	.short	0x010a
        /*022e*/ 	.byte	0x3f
	.zero		1


	//   ....[27]....
        /*0230*/ 	.word	0x0000b780
        /*0234*/ 	.word	0x0000000e
        /*0238*/ 	.word	0x00000028
        /*023c*/ 	.short	0x010a
        /*023e*/ 	.byte	0x3f
	.zero		1


	//   ....[28]....
        /*0240*/ 	.word	0x0000b850
        /*0244*/ 	.word	0x00000007
        /*0248*/ 	.word	0x00000000
        /*024c*/ 	.short	0x010a
        /*024e*/ 	.byte	0x3f
	.zero		1


	//   ....[29]....
        /*0250*/ 	.word	0x0000b8a0
        /*0254*/ 	.word	0x00000009
        /*0258*/ 	.word	0x00000000
        /*025c*/ 	.short	0x010a
        /*025e*/ 	.byte	0x3f
	.zero		1


	//   ....[30]....
        /*0260*/ 	.word	0x0000b8f0
        /*0264*/ 	.word	0x00000006
        /*0268*/ 	.word	0x00000000
        /*026c*/ 	.short	0x010a
        /*026e*/ 	.byte	0x3f
	.zero		1


	//   ....[31]....
        /*0270*/ 	.word	0x0000b940
        /*0274*/ 	.word	0x00000009
        /*0278*/ 	.word	0x00000000
        /*027c*/ 	.short	0x010a
        /*027e*/ 	.byte	0x3f
	.zero		1


	//----- nvinfo : EIATTR_NUM_MBARRIERS
	.align		4
.L_35:
        /*0280*/ 	.byte	0x03, 0x38
        /*0282*/ 	.short	0x000c


	//----- nvinfo : EIATTR_EXIT_INSTR_OFFSETS
	.align		4
        /*0284*/ 	.byte	0x04, 0x1c
        /*0286*/ 	.short	(.L_37 - .L_36)


	//   ....[0]....
.L_36:
        /*0288*/ 	.word	0x00000600


	//   ....[1]....
        /*028c*/ 	.word	0x00000ec0


	//   ....[2]....
        /*0290*/ 	.word	0x00009f80


	//   ....[3]....
        /*0294*/ 	.word	0x0000a5b0


	//   ....[4]....
        /*0298*/ 	.word	0x0000b640


	//----- nvinfo : EIATTR_MAX_THREADS
	.align		4
.L_37:
        /*029c*/ 	.byte	0x04, 0x05
        /*029e*/ 	.short	(.L_39 - .L_38)
.L_38:
        /*02a0*/ 	.word	0x00000180
        /*02a4*/ 	.word	0x00000001
        /*02a8*/ 	.word	0x00000001


	//----- nvinfo : EIATTR_CRS_STACK_SIZE
	.align		4
.L_39:
        /*02ac*/ 	.byte	0x04, 0x1e
        /*02ae*/ 	.short	(.L_41 - .L_40)
.L_40:
        /*02b0*/ 	.word	0x00000000


	//----- nvinfo : EIATTR_CBANK_PARAM_SIZE
	.align		4
.L_41:
        /*02b4*/ 	.byte	0x03, 0x19
        /*02b6*/ 	.short	0x0470


	//----- nvinfo : EIATTR_PARAM_CBANK
	.align		4
        /*02b8*/ 	.byte	0x04, 0x0a
        /*02ba*/ 	.short	(.L_43 - .L_42)
	.align		4
.L_42:
        /*02bc*/ 	.word	index@(.nv.constant0._ZN7cutlass13device_kernelINS_4gemm6kernel13GemmUniversalIN4cute5tupleIJiiiiEEENS1_10collective13CollectiveMmaINS1_34MainloopSm90TmaGmmaWarpSpecializedILi5ENS5_IJNS4_1CILi1EEESB_SB_EEENS1_35KernelTmaWarpSpecializedCooperativeEEENS5_IJNSA_ILi128EEENSA_ILi256EEENSA_ILi32EEEEEENS_10tfloat32_tENS5_IJlSB_lEEESJ_SK_NS4_8TiledMMAINS4_8MMA_AtomIJNS4_4SM904GMMA30MMA_64x256x8_F32TF32TF32_SS_TNILNSO_7ScaleInE1ELSQ_1EEEEEENS4_6LayoutINS5_IJNSA_ILi2EEESB_SB_EEENS5_IJSB_NSA_ILi0EEESW_EEEEENS5_IJNS4_10UnderscoreESZ_SZ_EEEEENS4_13SM90_TMA_LOADENS4_14ComposedLayoutINS4_7SwizzleILi3ELi4ELi3EEENS4_18smem_ptr_flag_bitsILi32EEENST_INS5_IJNSA_ILi8EEESH_EEENS5_IJSH_SB_EEEEEEEvNS4_8identityES12_S1C_vS1D_EENS_8epilogue10collective6detail29Sm90TmaWarpSpecializedAdapterINS1G_15DefaultEpilogueISJ_SK_SK_NS1F_6thread17LinearCombinationISJ_Li1EffLNS1K_9ScaleType4KindE0ELNS_15FloatRoundStyleE2ESJ_EENS1_15EpilogueDefaultEEEEEvvEEEEvNT_6ParamsE)
        /*02c0*/ 	.short	0x0210
        /*02c2*/ 	.short	0x0470


	//----- nvinfo : EIATTR_SW_WAR
	.align		4
.L_43:
        /*02c4*/ 	.byte	0x04, 0x36
        /*02c6*/ 	.short	(.L_45 - .L_44)
.L_44:
        /*02c8*/ 	.word	0x00000008
.L_45:


//--------------------- .nv.callgraph             --------------------------
	.section	.nv.callgraph,"",@"SHT_CUDA_CALLGRAPH"
	.align	4
	.sectionentsize	8
	.align		4
        /*0000*/ 	.word	0x00000000
	.align		4
        /*0004*/ 	.word	0xffffffff
	.align		4
        /*0008*/ 	.word	index@(_ZN7cutlass13device_kernelINS_4gemm6kernel13GemmUniversalIN4cute5tupleIJiiiiEEENS1_10collective13CollectiveMmaINS1_34MainloopSm90TmaGmmaWarpSpecializedILi5ENS5_IJNS4_1CILi1EEESB_SB_EEENS1_35KernelTmaWarpSpecializedCooperativeEEENS5_IJNSA_ILi128EEENSA_ILi256EEENSA_ILi32EEEEEENS_10tfloat32_tENS5_IJlSB_lEEESJ_SK_NS4_8TiledMMAINS4_8MMA_AtomIJNS4_4SM904GMMA30MMA_64x256x8_F32TF32TF32_SS_TNILNSO_7ScaleInE1ELSQ_1EEEEEENS4_6LayoutINS5_IJNSA_ILi2EEESB_SB_EEENS5_IJSB_NSA_ILi0EEESW_EEEEENS5_IJNS4_10UnderscoreESZ_SZ_EEEEENS4_13SM90_TMA_LOADENS4_14ComposedLayoutINS4_7SwizzleILi3ELi4ELi3EEENS4_18smem_ptr_flag_bitsILi32EEENST_INS5_IJNSA_ILi8EEESH_EEENS5_IJSH_SB_EEEEEEEvNS4_8identityES12_S1C_vS1D_EENS_8epilogue10collective6detail29Sm90TmaWarpSpecializedAdapterINS1G_15DefaultEpilogueISJ_SK_SK_NS1F_6thread17LinearCombinationISJ_Li1EffLNS1K_9ScaleType4KindE0ELNS_15FloatRoundStyleE2ESJ_EENS1_15EpilogueDefaultEEEEEvvEEEEvNT_6ParamsE)
	.align		4
        /*000c*/ 	.word	index@(__assertfail)
	.align		4
        /*0010*/ 	.word	0x00000000
	.align		4
        /*0014*/ 	.word	0xfffffffe
	.align		4
        /*0018*/ 	.word	0x00000000
	.align		4
        /*001c*/ 	.word	0xfffffffd
	.align		4
        /*0020*/ 	.word	0x00000000
	.align		4
        /*0024*/ 	.word	0xfffffffc


//--------------------- .nv.constant4             --------------------------
	.section	.nv.constant4,"a",@progbits
	.align	8
	.align		8
.nv.constant4:
        /*0000*/ 	.dword	__assertfail
	.align		8
        /*0008*/ 	.dword	__unnamed_1
	.align		8
        /*0010*/ 	.dword	_ZN40_INTERNAL_657a2460_4_k_cu_5e3ea9c7_177894cuda3std3__45__cpo5beginE
	.align		8
        /*0018*/ 	.dword	_ZN40_INTERNAL_657a2460_4_k_cu_5e3ea9c7_177894cuda3std3__45__cpo3endE
	.align		8
        /*0020*/ 	.dword	_ZN40_INTERNAL_657a2460_4_k_cu_5e3ea9c7_177894cuda3std3__45__cpo6cbeginE
	.align		8
        /*0028*/ 	.dword	_ZN40_INTERNAL_657a2460_4_k_cu_5e3ea9c7_177894cuda3std3__45__cpo4cendE
	.align		8
        /*0030*/ 	.dword	_ZN40_INTERNAL_657a2460_4_k_cu_5e3ea9c7_177894cuda3std3__442_GLOBAL__N__657a2460_4_k_cu_5e3ea9c7_177896ignoreE
	.align		8
        /*0038*/ 	.dword	_ZN40_INTERNAL_657a2460_4_k_cu_5e3ea9c7_177894cuda3std3__419piecewise_constructE
	.align		8
        /*0040*/ 	.dword	_ZN40_INTERNAL_657a2460_4_k_cu_5e3ea9c7_177894cuda3std3__48in_placeE
	.align		8
        /*0048*/ 	.dword	_ZN40_INTERNAL_657a2460_4_k_cu_5e3ea9c7_177894cuda3std6ranges3__45__cpo4swapE
	.align		8
        /*0050*/ 	.dword	_ZN40_INTERNAL_657a2460_4_k_cu_5e3ea9c7_177894cuda3std6ranges3__45__cpo9iter_moveE
	.align		8
        /*0058*/ 	.dword	_ZN40_INTERNAL_657a2460_4_k_cu_5e3ea9c7_177894cute7productE
	.align		8
        /*0060*/ 	.dword	_ZN40_INTERNAL_657a2460_4_k_cu_5e3ea9c7_177894cute1_E
	.align		8
        /*0068*/ 	.dword	$str$22
	.align		8
        /*0070*/ 	.dword	$str$23


//--------------------- .text._ZN7cutlass13device_kernelINS_4gemm6kernel13GemmUniversalIN4cute5tupleIJiiiiEEENS1_10collective13CollectiveMmaINS1_34MainloopSm90TmaGmmaWarpSpecializedILi5ENS5_IJNS4_1CILi1EEESB_SB_EEENS1_35KernelTmaWarpSpecializedCooperativeEEENS5_IJNSA_ILi128EEENSA_ILi256EEENSA_ILi32EEEEEENS_10tfloat32_tENS5_IJlSB_lEEESJ_SK_NS4_8TiledMMAINS4_8MMA_AtomIJNS4_4SM904GMMA30MMA_64x256x8_F32TF32TF32_SS_TNILNSO_7ScaleInE1ELSQ_1EEEEEENS4_6LayoutINS5_IJNSA_ILi2EEESB_SB_EEENS5_IJSB_NSA_ILi0EEESW_EEEEENS5_IJNS4_10UnderscoreESZ_SZ_EEEEENS4_13SM90_TMA_LOADENS4_14ComposedLayoutINS4_7SwizzleILi3ELi4ELi3EEENS4_18smem_ptr_flag_bitsILi32EEENST_INS5_IJNSA_ILi8EEESH_EEENS5_IJSH_SB_EEEEEEEvNS4_8identityES12_S1C_vS1D_EENS_8epilogue10collective6detail29Sm90TmaWarpSpecializedAdapterINS1G_15DefaultEpilogueISJ_SK_SK_NS1F_6thread17LinearCombinationISJ_Li1EffLNS1K_9ScaleType4KindE0ELNS_15FloatRoundStyleE2ESJ_EENS1_15EpilogueDefaultEEEEEvvEEEEvNT_6ParamsE --------------------------
	.section	.text._ZN7cutlass13device_kernelINS_4gemm6kernel13GemmUniversalIN4cute5tupleIJiiiiEEENS1_10collective13CollectiveMmaINS1_34MainloopSm90TmaGmmaWarpSpecializedILi5ENS5_IJNS4_1CILi1EEESB_SB_EEENS1_35KernelTmaWarpSpecializedCooperativeEEENS5_IJNSA_ILi128EEENSA_ILi256EEENSA_ILi32EEEEEENS_10tfloat32_tENS5_IJlSB_lEEESJ_SK_NS4_8TiledMMAINS4_8MMA_AtomIJNS4_4SM904GMMA30MMA_64x256x8_F32TF32TF32_SS_TNILNSO_7ScaleInE1ELSQ_1EEEEEENS4_6LayoutINS5_IJNSA_ILi2EEESB_SB_EEENS5_IJSB_NSA_ILi0EEESW_EEEEENS5_IJNS4_10UnderscoreESZ_SZ_EEEEENS4_13SM90_TMA_LOADENS4_14ComposedLayoutINS4_7SwizzleILi3ELi4ELi3EEENS4_18smem_ptr_flag_bitsILi32EEENST_INS5_IJNSA_ILi8EEESH_EEENS5_IJSH_SB_EEEEEEEvNS4_8identityES12_S1C_vS1D_EENS_8epilogue10collective6detail29Sm90TmaWarpSpecializedAdapterINS1G_15DefaultEpilogueISJ_SK_SK_NS1F_6thread17LinearCombinationISJ_Li1EffLNS1K_9ScaleType4KindE0ELNS_15FloatRoundStyleE2ESJ_EENS1_15EpilogueDefaultEEEEEvvEEEEvNT_6ParamsE,"ax",@progbits
	.align	128
.text._ZN7cutlass13device_kernelINS_4gemm6kernel13GemmUniversalIN4cute5tupleIJiiiiEEENS1_10collective13CollectiveMmaINS1_34MainloopSm90TmaGmmaWarpSpecializedILi5ENS5_IJNS4_1CILi1EEESB_SB_EEENS1_35KernelTmaWarpSpecializedCooperativeEEENS5_IJNSA_ILi128EEENSA_ILi256EEENSA_ILi32EEEEEENS_10tfloat32_tENS5_IJlSB_lEEESJ_SK_NS4_8TiledMMAINS4_8MMA_AtomIJNS4_4SM904GMMA30MMA_64x256x8_F32TF32TF32_SS_TNILNSO_7ScaleInE1ELSQ_1EEEEEENS4_6LayoutINS5_IJNSA_ILi2EEESB_SB_EEENS5_IJSB_NSA_ILi0EEESW_EEEEENS5_IJNS4_10UnderscoreESZ_SZ_EEEEENS4_13SM90_TMA_LOADENS4_14ComposedLayoutINS4_7SwizzleILi3ELi4ELi3EEENS4_18smem_ptr_flag_bitsILi32EEENST_INS5_IJNSA_ILi8EEESH_EEENS5_IJSH_SB_EEEEEEEvNS4_8identityES12_S1C_vS1D_EENS_8epilogue10collective6detail29Sm90TmaWarpSpecializedAdapterINS1G_15DefaultEpilogueISJ_SK_SK_NS1F_6thread17LinearCombinationISJ_Li1EffLNS1K_9ScaleType4KindE0ELNS_15FloatRoundStyleE2ESJ_EENS1_15EpilogueDefaultEEEEEvvEEEEvNT_6ParamsE:
        .type           _ZN7cutlass13device_kernelINS_4gemm6kernel13GemmUniversalIN4cute5tupleIJiiiiEEENS1_10collective13CollectiveMmaINS1_34MainloopSm90TmaGmmaWarpSpecializedILi5ENS5_IJNS4_1CILi1EEESB_SB_EEENS1_35KernelTmaWarpSpecializedCooperativeEEENS5_IJNSA_ILi128EEENSA_ILi256EEENSA_ILi32EEEEEENS_10tfloat32_tENS5_IJlSB_lEEESJ_SK_NS4_8TiledMMAINS4_8MMA_AtomIJNS4_4SM904GMMA30MMA_64x256x8_F32TF32TF32_SS_TNILNSO_7ScaleInE1ELSQ_1EEEEEENS4_6LayoutINS5_IJNSA_ILi2EEESB_SB_EEENS5_IJSB_NSA_ILi0EEESW_EEEEENS5_IJNS4_10UnderscoreESZ_SZ_EEEEENS4_13SM90_TMA_LOADENS4_14ComposedLayoutINS4_7SwizzleILi3ELi4ELi3EEENS4_18smem_ptr_flag_bitsILi32EEENST_INS5_IJNSA_ILi8EEESH_EEENS5_IJSH_SB_EEEEEEEvNS4_8identityES12_S1C_vS1D_EENS_8epilogue10collective6detail29Sm90TmaWarpSpecializedAdapterINS1G_15DefaultEpilogueISJ_SK_SK_NS1F_6thread17LinearCombinationISJ_Li1EffLNS1K_9ScaleType4KindE0ELNS_15FloatRoundStyleE2ESJ_EENS1_15EpilogueDefaultEEEEEvvEEEEvNT_6ParamsE,@function
        .size           _ZN7cutlass13device_kernelINS_4gemm6kernel13GemmUniversalIN4cute5tupleIJiiiiEEENS1_10collective13CollectiveMmaINS1_34MainloopSm90TmaGmmaWarpSpecializedILi5ENS5_IJNS4_1CILi1EEESB_SB_EEENS1_35KernelTmaWarpSpecializedCooperativeEEENS5_IJNSA_ILi128EEENSA_ILi256EEENSA_ILi32EEEEEENS_10tfloat32_tENS5_IJlSB_lEEESJ_SK_NS4_8TiledMMAINS4_8MMA_AtomIJNS4_4SM904GMMA30MMA_64x256x8_F32TF32TF32_SS_TNILNSO_7ScaleInE1ELSQ_1EEEEEENS4_6LayoutINS5_IJNSA_ILi2EEESB_SB_EEENS5_IJSB_NSA_ILi0EEESW_EEEEENS5_IJNS4_10UnderscoreESZ_SZ_EEEEENS4_13SM90_TMA_LOADENS4_14ComposedLayoutINS4_7SwizzleILi3ELi4ELi3EEENS4_18smem_ptr_flag_bitsILi32EEENST_INS5_IJNSA_ILi8EEESH_EEENS5_IJSH_SB_EEEEEEEvNS4_8identityES12_S1C_vS1D_EENS_8epilogue10collective6detail29Sm90TmaWarpSpecializedAdapterINS1G_15DefaultEpilogueISJ_SK_SK_NS1F_6thread17LinearCombinationISJ_Li1EffLNS1K_9ScaleType4KindE0ELNS_15FloatRoundStyleE2ESJ_EENS1_15EpilogueDefaultEEEEEvvEEEEvNT_6ParamsE,(.L_x_324 - _ZN7cutlass13device_kernelINS_4gemm6kernel13GemmUniversalIN4cute5tupleIJiiiiEEENS1_10collective13CollectiveMmaINS1_34MainloopSm90TmaGmmaWarpSpecializedILi5ENS5_IJNS4_1CILi1EEESB_SB_EEENS1_35KernelTmaWarpSpecializedCooperativeEEENS5_IJNSA_ILi128EEENSA_ILi256EEENSA_ILi32EEEEEENS_10tfloat32_tENS5_IJlSB_lEEESJ_SK_NS4_8TiledMMAINS4_8MMA_AtomIJNS4_4SM904GMMA30MMA_64x256x8_F32TF32TF32_SS_TNILNSO_7ScaleInE1ELSQ_1EEEEEENS4_6LayoutINS5_IJNSA_ILi2EEESB_SB_EEENS5_IJSB_NSA_ILi0EEESW_EEEEENS5_IJNS4_10UnderscoreESZ_SZ_EEEEENS4_13SM90_TMA_LOADENS4_14ComposedLayoutINS4_7SwizzleILi3ELi4ELi3EEENS4_18smem_ptr_flag_bitsILi32EEENST_INS5_IJNSA_ILi8EEESH_EEENS5_IJSH_SB_EEEEEEEvNS4_8identityES12_S1C_vS1D_EENS_8epilogue10collective6detail29Sm90TmaWarpSpecializedAdapterINS1G_15DefaultEpilogueISJ_SK_SK_NS1F_6thread17LinearCombinationISJ_Li1EffLNS1K_9ScaleType4KindE0ELNS_15FloatRoundStyleE2ESJ_EENS1_15EpilogueDefaultEEEEEvvEEEEvNT_6ParamsE)
        .other          _ZN7cutlass13device_kernelINS_4gemm6kernel13GemmUniversalIN4cute5tupleIJiiiiEEENS1_10collective13CollectiveMmaINS1_34MainloopSm90TmaGmmaWarpSpecializedILi5ENS5_IJNS4_1CILi1EEESB_SB_EEENS1_35KernelTmaWarpSpecializedCooperativeEEENS5_IJNSA_ILi128EEENSA_ILi256EEENSA_ILi32EEEEEENS_10tfloat32_tENS5_IJlSB_lEEESJ_SK_NS4_8TiledMMAINS4_8MMA_AtomIJNS4_4SM904GMMA30MMA_64x256x8_F32TF32TF32_SS_TNILNSO_7ScaleInE1ELSQ_1EEEEEENS4_6LayoutINS5_IJNSA_ILi2EEESB_SB_EEENS5_IJSB_NSA_ILi0EEESW_EEEEENS5_IJNS4_10UnderscoreESZ_SZ_EEEEENS4_13SM90_TMA_LOADENS4_14ComposedLayoutINS4_7SwizzleILi3ELi4ELi3EEENS4_18smem_ptr_flag_bitsILi32EEENST_INS5_IJNSA_ILi8EEESH_EEENS5_IJSH_SB_EEEEEEEvNS4_8identityES12_S1C_vS1D_EENS_8epilogue10collective6detail29Sm90TmaWarpSpecializedAdapterINS1G_15DefaultEpilogueISJ_SK_SK_NS1F_6thread17LinearCombinationISJ_Li1EffLNS1K_9ScaleType4KindE0ELNS_15FloatRoundStyleE2ESJ_EENS1_15EpilogueDefaultEEEEEvvEEEEvNT_6ParamsE,@"STO_CUDA_ENTRY STV_DEFAULT"
_ZN7cutlass13device_kernelINS_4gemm6kernel13GemmUniversalIN4cute5tupleIJiiiiEEENS1_10collective13CollectiveMmaINS1_34MainloopSm90TmaGmmaWarpSpecializedILi5ENS5_IJNS4_1CILi1EEESB_SB_EEENS1_35KernelTmaWarpSpecializedCooperativeEEENS5_IJNSA_ILi128EEENSA_ILi256EEENSA_ILi32EEEEEENS_10tfloat32_tENS5_IJlSB_lEEESJ_SK_NS4_8TiledMMAINS4_8MMA_AtomIJNS4_4SM904GMMA30MMA_64x256x8_F32TF32TF32_SS_TNILNSO_7ScaleInE1ELSQ_1EEEEEENS4_6LayoutINS5_IJNSA_ILi2EEESB_SB_EEENS5_IJSB_NSA_ILi0EEESW_EEEEENS5_IJNS4_10UnderscoreESZ_SZ_EEEEENS4_13SM90_TMA_LOADENS4_14ComposedLayoutINS4_7SwizzleILi3ELi4ELi3EEENS4_18smem_ptr_flag_bitsILi32EEENST_INS5_IJNSA_ILi8EEESH_EEENS5_IJSH_SB_EEEEEEEvNS4_8identityES12_S1C_vS1D_EENS_8epilogue10collective6detail29Sm90TmaWarpSpecializedAdapterINS1G_15DefaultEpilogueISJ_SK_SK_NS1F_6thread17LinearCombinationISJ_Li1EffLNS1K_9ScaleType4KindE0ELNS_15FloatRoundStyleE2ESJ_EENS1_15EpilogueDefaultEEEEEvvEEEEvNT_6ParamsE:
[----:B------:R-:W0:Y:S01]  /*0000*/  LDC R1, c[0x0][0x28] ;  /* 0x00000a00ff017b82 */ /* 0x000e220000000800 */
[----:B------:R-:W1:Y:S01]  /*0010*/  S2R R18, SR_TID.X ;  /* 0x0000000000127919 */ /* 0x000e620000002100 */
[----:B------:R-:W-:Y:S01]  /*0020*/  ELECT P0, URZ, PT ;  /* 0x00000000003f782f */ /* 0x000fe20003800000 */
[----:B------:R-:W-:Y:S01]  /*0030*/  BSSY B0, `(.L_x_0) ;  /* 0x000000f000007945 */ /* 0x000fe20003800000 */
[--C-:B-1----:R-:W-:Y:S02]  /*0040*/  SHF.R.U32.HI R0, RZ, 0x5, R18.reuse ;  /* 0x00000005ff007819 */ /* 0x102fe40000011612 */
[----:B------:R-:W-:-:S03]  /*0050*/  SHF.R.U32.HI R22, RZ, 0x7, R18 ;  /* 0x00000007ff167819 */ /* 0x000fc60000011612 */
[----:B------:R-:W1:Y:S04]  /*0060*/  SHFL.IDX PT, R5, R0, RZ, 0x1f ;  /* 0x00001fff00057589 */ /* 0x000e6800000e0000 */
[----:B------:R2:W3:Y:S01]  /*0070*/  SHFL.IDX PT, R8, R22, RZ, 0x1f ;  /* 0x00001fff16087589 */ /* 0x0004e200000e0000 */
[----:B-1----:R-:W-:-:S13]  /*0080*/  ISETP.NE.OR P0, PT, R5, RZ, !P0 ;  /* 0x000000ff0500720c */ /* 0x002fda0004705670 */
[----:B0-23--:R-:W-:Y:S05]  /*0090*/  @P0 BRA `(.L_x_1) ;  /* 0x0000000000200947 */ /* 0x00dfea0003800000 */
[----:B------:R-:W-:Y:S02]  /*00a0*/  ULDC.64 UR4, c[0x0][0x198] ;  /* 0x0000660000047ab9 */ /* 0x000fe40000000a00 */
[----:B------:R-:W-:Y:S02]  /*00b0*/  UIADD3 UR6, UP0, UR4, 0xf0, URZ ;  /* 0x000000f004067890 */ /* 0x000fe4000ff1e03f */
[----:B------:R-:W-:Y:S02]  /*00c0*/  UIADD3 UR4, UP1, UR4, 0x1f0, URZ ;  /* 0x000001f004047890 */ /* 0x000fe4000ff3e03f */
[----:B------:R-:W-:Y:S02]  /*00d0*/  UIADD3.X UR7, URZ, UR5, URZ, UP0, !UPT ;  /* 0x000000053f077290 */ /* 0x000fe400087fe43f */
[----:B------:R-:W-:-:S07]  /*00e0*/  UIADD3.X UR5, URZ, UR5, URZ, UP1, !UPT ;  /* 0x000000053f057290 */ /* 0x000fce0008ffe43f */
[----:B------:R0:W-:Y:S02]  /*00f0*/  UTMACCTL.PF [UR6] ;  /* 0x00000000060079b9 */ /* 0x0001e40008040000 */
[----:B------:R0:W-:Y:S02]  /*0100*/  UTMACCTL.PF [UR4] ;  /* 0x00000000040079b9 */ /* 0x0001e40008040000 */
[----:B0-----:R-:W-:Y:S01]  /*0110*/  NOP ;  /* 0x0000000000007918 */ /* 0x001fe20000000000 */
.L_x_1:
[----:B------:R-:W-:Y:S05]  /*0120*/  BSYNC B0 ;  /* 0x0000000000007941 */ /* 0x000fea0003800000 */
.L_x_0:
[----:B------:R-:W0:Y:S02]  /*0130*/  SHFL.IDX PT, R2, R0, RZ, 0x1f ;  /* 0x00001fff00027589 */ /* 0x000e2400000e0000 */
[----:B0-----:R-:W-:-:S13]  /*0140*/  ISETP.NE.AND P0, PT, R2, RZ, PT ;  /* 0x000000ff0200720c */ /* 0x001fda0003f05270 */
[----:B------:R-:W-:Y:S05]  /*0150*/  @P0 BRA `(.L_x_2) ;  /* 0x0000000000600947 */ /* 0x000fea0003800000 */
[----:B------:R-:W0:Y:S01]  /*0160*/  S2UR UR8, SR_CgaCtaId ;  /* 0x00000000000879c3 */ /* 0x000e220000008800 */
[----:B------:R-:W-:Y:S01]  /*0170*/  UMOV UR4, 0x400 ;  /* 0x0000040000047882 */ /* 0x000fe20000000000 */
[----:B------:R-:W-:Y:S01]  /*0180*/  UMOV UR5, 0x1 ;  /* 0x0000000100057882 */ /* 0x000fe20000000000 */
[----:B------:R-:W-:Y:S01]  /*0190*/  UMOV UR6, 0x100 ;  /* 0x0000010000067882 */ /* 0x000fe20000000000 */
[----:B------:R-:W-:Y:S01]  /*01a0*/  ELECT P0, URZ, PT ;  /* 0x00000000003f782f */ /* 0x000fe20003800000 */
[----:B------:R-:W-:-:S04]  /*01b0*/  UIADD3 UR6, -UR6, 0x100000, URZ ;  /* 0x0010000006067890 */ /* 0x000fc8000fffe13f */
[----:B------:R-:W-:Y:S02]  /*01c0*/  USHF.L.U32 UR7, UR6, 0xb, URZ ;  /* 0x0000000b06077899 */ /* 0x000fe4000800063f */
[----:B------:R-:W-:Y:S02]  /*01d0*/  USHF.L.U32 UR6, UR6, 0x1, URZ ;  /* 0x0000000106067899 */ /* 0x000fe4000800063f */
[----:B0-----:R-:W-:Y:S02]  /*01e0*/  ULEA UR8, UR8, UR4, 0x18 ;  /* 0x0000000408087291 */ /* 0x001fe4000f8ec03f */
[----:B------:R-:W-:-:S04]  /*01f0*/  UIADD3 UR4, -UR5, 0x100000, URZ ;  /* 0x0010000005047890 */ /* 0x000fc8000fffe13f */
[----:B------:R-:W-:Y:S02]  /*0200*/  USHF.L.U32 UR5, UR4, 0xb, URZ ;  /* 0x0000000b04057899 */ /* 0x000fe4000800063f */
[----:B------:R-:W-:Y:S01]  /*0210*/  USHF.L.U32 UR4, UR4, 0x1, URZ ;  /* 0x0000000104047899 */ /* 0x000fe2000800063f */
[----:B------:R-:W0:Y:S11]  /*0220*/  FENCE.VIEW.ASYNC.S ;  /* 0x00000000000073c6 */ /* 0x000e360000000000 */
[----:B0-----:R0:W1:Y:S01]  /*0230*/  SYNCS.EXCH.64 URZ, [UR8], UR4 ;  /* 0x00000004083f75b2 */ /* 0x0010620008000100 */
[----:B------:R0:W2:Y:S01]  /*0240*/  SYNCS.EXCH.64 URZ, [UR8+0x28], UR6 ;  /* 0x00002806083f75b2 */ /* 0x0000a20008000100 */
[----:B------:R0:W3:Y:S01]  /*0250*/  SYNCS.EXCH.64 URZ, [UR8+0x8], UR4 ;  /* 0x00000804083f75b2 */ /* 0x0000e20008000100 */
[----:B------:R0:W4:Y:S01]  /*0260*/  SYNCS.EXCH.64 URZ, [UR8+0x30], UR6 ;  /* 0x00003006083f75b2 */ /* 0x0001220008000100 */
[----:B------:R0:W0:Y:S01]  /*0270*/  SYNCS.EXCH.64 URZ, [UR8+0x10], UR4 ;  /* 0x00001004083f75b2 */ /* 0x0000220008000100 */
[----:B------:R0:W0:Y:S01]  /*0280*/  SYNCS.EXCH.64 URZ, [UR8+0x38], UR6 ;  /* 0x00003806083f75b2 */ /* 0x0000220008000100 */
[----:B------:R0:W0:Y:S01]  /*0290*/  SYNCS.EXCH.64 URZ, [UR8+0x18], UR4 ;  /* 0x00001804083f75b2 */ /* 0x0000220008000100 */
[----:B------:R0:W0:Y:S01]  /*02a0*/  SYNCS.EXCH.64 URZ, [UR8+0x40], UR6 ;  /* 0x00004006083f75b2 */ /* 0x0000220008000100 */
[----:B------:R0:W0:Y:S01]  /*02b0*/  SYNCS.EXCH.64 URZ, [UR8+0x20], UR4 ;  /* 0x00002004083f75b2 */ /* 0x0000220008000100 */
[----:B------:R0:W0:Y:S01]  /*02c0*/  SYNCS.EXCH.64 URZ, [UR8+0x48], UR6 ;  /* 0x00004806083f75b2 */ /* 0x0000220008000100 */
[----:B------:R-:W-:Y:S01]  /*02d0*/  NOP ;  /* 0x0000000000007918 */ /* 0x000fe20000000000 */
.L_x_2:
[----:B------:R-:W5:Y:S01]  /*02e0*/  SHFL.IDX PT, R0, R0, RZ, 0x1f ;  /* 0x00001fff00007589 */ /* 0x000f6200000e0000 */
[----:B------:R-:W-:Y:S01]  /*02f0*/  ELECT P0, URZ, PT ;  /* 0x00000000003f782f */ /* 0x000fe20003800000 */
[----:B------:R-:W1:Y:S01]  /*0300*/  LDC R2, c[0x0][0x65c] ;  /* 0x00019700ff027b82 */ /* 0x000e620000000800 */
[----:B------:R-:W-:Y:S01]  /*0310*/  SHF.R.S32.HI R6, RZ, 0x1f, R5 ;  /* 0x0000001fff067819 */ /* 0x000fe20000011405 */
[----:B------:R-:W2:Y:S01]  /*0320*/  S2R R3, SR_CTAID.Y ;  /* 0x0000000000037919 */ /* 0x000ea20000002600 */
[----:B0-----:R-:W-:Y:S01]  /*0330*/  UMOV UR4, 0x20 ;  /* 0x0000002000047882 */ /* 0x001fe20000000000 */
[----:B------:R-:W-:Y:S01]  /*0340*/  ISETP.NE.AND P2, PT, R8, RZ, PT ;  /* 0x000000ff0800720c */ /* 0x000fe20003f45270 */
[----:B------:R-:W-:Y:S01]  /*0350*/  NOP ;  /* 0x0000000000007918 */ /* 0x000fe20000000000 */
[----:B------:R-:W0:Y:S01]  /*0360*/  S2R R4, SR_CTAID.X ;  /* 0x0000000000047919 */ /* 0x000e220000002500 */
[----:B------:R-:W-:Y:S01]  /*0370*/  LEA.HI R6, R6, R5, RZ, 0x2 ;  /* 0x0000000506067211 */ /* 0x000fe200078f10ff */
[----:B------:R-:W-:Y:S01]  /*0380*/  NOP ;  /* 0x0000000000007918 */ /* 0x000fe20000000000 */
[----:B-----5:R-:W-:-:S02]  /*0390*/  ISETP.NE.OR P0, PT, R0, RZ, !P0 ;  /* 0x000000ff0000720c */ /* 0x020fc40004705670 */
[----:B-1----:R-:W-:-:S04]  /*03a0*/  ISETP.NE.AND P3, PT, R2, 0x1, PT ;  /* 0x000000010200780c */ /* 0x002fc80003f65270 */
[----:B------:R-:W-:Y:S02]  /*03b0*/  P2R R0, PR, RZ, 0x8 ;  /* 0x00000008ff007803 */ /* 0x000fe40000000000 */
[----:B------:R-:W-:-:S05]  /*03c0*/  LOP3.LUT R0, R6, 0xfffffffc, RZ, 0xc0, !PT ;  /* 0xfffffffc06007812 */ /* 0x000fca00078ec0ff */
[----:B------:R-:W-:Y:S01]  /*03d0*/  VOTEU.ALL UP0, P0 ;  /* 0x00000000003f7886 */ /* 0x000fe20000000000 */
[----:B------:R-:W-:Y:S01]  /*03e0*/  IMAD.IADD R0, R5, 0x1, -R0 ;  /* 0x0000000105007824 */ /* 0x000fe200078e0a00 */
[----:B------:R-:W0:Y:S01]  /*03f0*/  @P3 LDC R17, c[0x0][0x10] ;  /* 0x00000400ff113b82 */ /* 0x000e220000000800 */
[----:B------:R-:W-:Y:S01]  /*0400*/  VOTEU.ALL UP1, P0 ;  /* 0x00000000003f7886 */ /* 0x000fe20000020000 */
[----:B--2---:R-:W-:Y:S01]  /*0410*/  @P3 IMAD.MOV.U32 R6, RZ, RZ, R3 ;  /* 0x000000ffff063224 */ /* 0x004fe200078e0003 */
[----:B------:R-:W-:Y:S01]  /*0420*/  @!UP0 UMOV UR6, 0x400 ;  /* 0x0000040000068882 */ /* 0x000fe20000000000 */
[----:B------:R-:W-:-:S04]  /*0430*/  @!UP0 UIADD3 UR4, -UR4, 0x100000, URZ ;  /* 0x0010000004048890 */ /* 0x000fc8000fffe13f */
[----:B------:R-:W-:Y:S02]  /*0440*/  @!UP0 USHF.L.U32 UR5, UR4, 0xb, URZ ;  /* 0x0000000b04058899 */ /* 0x000fe4000800063f */
[----:B------:R-:W-:Y:S01]  /*0450*/  @!UP0 USHF.L.U32 UR4, UR4, 0x1, URZ ;  /* 0x0000000104048899 */ /* 0x000fe2000800063f */
[----:B------:R-:W-:Y:S02]  /*0460*/  @P3 IMAD.MOV.U32 R7, RZ, RZ, RZ ;  /* 0x000000ffff073224 */ /* 0x000fe400078e00ff */
[----:B------:R-:W-:Y:S01]  /*0470*/  IMAD.MOV.U32 R5, RZ, RZ, RZ ;  /* 0x000000ffff057224 */ /* 0x000fe200078e00ff */
[----:B------:R-:W1:Y:S01]  /*0480*/  @!UP0 S2UR UR7, SR_CgaCtaId ;  /* 0x00000000000789c3 */ /* 0x000e620000008800 */
[----:B------:R-:W-:-:S07]  /*0490*/  @P3 IMAD.MOV.U32 R11, RZ, RZ, RZ ;  /* 0x000000ffff0b3224 */ /* 0x000fce00078e00ff */
[----:B------:R-:W2:Y:S01]  /*04a0*/  @!P3 LDC R9, c[0x0][0xc] ;  /* 0x00000300ff09bb82 */ /* 0x000ea20000000800 */
[----:B0-----:R-:W-:-:S04]  /*04b0*/  @P3 IMAD.WIDE.U32 R16, R4, R17, R6 ;  /* 0x0000001104103225 */ /* 0x001fc800078e0006 */
[----:B------:R-:W-:Y:S01]  /*04c0*/  @P3 IMAD.IADD R17, R17, 0x1, R11 ;  /* 0x0000000111113824 */ /* 0x000fe200078e020b */
[----:B-1----:R-:W-:Y:S01]  /*04d0*/  @!UP0 ULEA UR6, UR7, UR6, 0x18 ;  /* 0x0000000607068291 */ /* 0x002fe2000f8ec03f */
[----:B------:R-:W-:Y:S01]  /*04e0*/  VOTEU.ALL UP0, P0 ;  /* 0x00000000003f7886 */ /* 0x000fe20000000000 */
[----:B------:R-:W-:-:S04]  /*04f0*/  ISETP.NE.AND P0, PT, R0, 0x3, PT ;  /* 0x000000030000780c */ /* 0x000fc80003f05270 */
[----:B------:R-:W-:Y:S01]  /*0500*/  ISETP.EQ.OR P0, PT, R0, RZ, !P0 ;  /* 0x000000ff0000720c */ /* 0x000fe20004702670 */
[----:B--2---:R-:W-:-:S03]  /*0510*/  @!P3 IMAD.WIDE.U32 R6, R9, R3, R4 ;  /* 0x000000030906b225 */ /* 0x004fc600078e0004 */
[C---:B------:R-:W-:Y:S01]  /*0520*/  ISETP.EQ.AND P0, PT, R8.reuse, RZ, P0 ;  /* 0x000000ff0800720c */ /* 0x040fe20000702270 */
[----:B------:R-:W-:Y:S01]  /*0530*/  VIADD R8, R8, 0xffffffff ;  /* 0xffffffff08087836 */ /* 0x000fe20000000000 */
[----:B------:R-:W0:Y:S02]  /*0540*/  FENCE.VIEW.ASYNC.S ;  /* 0x00000000000073c6 */ /* 0x000e240000000000 */
[----:B0-----:R0:W3:Y:S01]  /*0550*/  @!UP0 SYNCS.EXCH.64 URZ, [UR6+0x60], UR4 ;  /* 0x00006004063f85b2 */ /* 0x0010e20008000100 */
[----:B------:R-:W-:Y:S01]  /*0560*/  @!P3 IMAD.MOV.U32 R16, RZ, RZ, R6 ;  /* 0x000000ffff10b224 */ /* 0x000fe200078e0006 */
[----:B------:R-:W-:Y:S01]  /*0570*/  SEL R19, RZ, 0x1, !P0 ;  /* 0x00000001ff137807 */ /* 0x000fe20004000000 */
[----:B------:R-:W-:Y:S01]  /*0580*/  @!P3 IMAD.MOV.U32 R17, RZ, RZ, R7 ;  /* 0x000000ffff11b224 */ /* 0x000fe200078e0007 */
[----:B------:R-:W-:-:S04]  /*0590*/  ISETP.GE.U32.AND P1, PT, R8, 0x2, PT ;  /* 0x000000020800780c */ /* 0x000fc80003f26070 */
[----:B------:R-:W-:Y:S01]  /*05a0*/  SEL R19, R19, 0x2, P1 ;  /* 0x0000000213137807 */ /* 0x000fe20000800000 */
[----:B------:R0:W3:Y:S01]  /*05b0*/  @!UP1 SYNCS.EXCH.64 URZ, [UR6+0x68], UR4 ;  /* 0x00006804063f95b2 */ /* 0x0000e20008000100 */
[----:B------:R-:W-:Y:S01]  /*05c0*/  NOP ;  /* 0x0000000000007918 */ /* 0x000fe20000000000 */
[----:B---34-:R-:W-:Y:S06]  /*05d0*/  BAR.SYNC.DEFER_BLOCKING 0x0 ;  /* 0x0000000000007b1d */ /* 0x018fec0000010000 */
[----:B------:R-:W-:Y:S05]  /*05e0*/  @!P2 BRA `(.L_x_3) ;  /* 0x000000980068a947 */ /* 0x000fea0003800000 */
[----:B------:R-:W-:-:S13]  /*05f0*/  ISETP.GT.U32.AND P0, PT, R8, 0x1, PT ;  /* 0x000000010800780c */ /* 0x000fda0003f04070 */
[----:B0-----:R-:W-:Y:S05]  /*0600*/  @P0 EXIT ;  /* 0x000000000000094d */ /* 0x001fea0003800000 */
[----:B------:R-:W-:Y:S01]  /*0610*/  ULDC.64 UR4, c[0x0][0x650] ;  /* 0x0001940000047ab9 */ /* 0x000fe20000000a00 */
[----:B------:R-:W-:Y:S01]  /*0620*/  PRMT R0, RZ, 0x7610, R0 ;  /* 0x00007610ff007816 */ /* 0x000fe20000000000 */
[----:B------:R-:W-:Y:S01]  /*0630*/  IMAD.MOV.U32 R153, RZ, RZ, -0x1 ;  /* 0xffffffffff997424 */ /* 0x000fe200078e00ff */
[----:B------:R-:W-:Y:S01]  /*0640*/  ISETP.GE.U32.AND P0, PT, R16, UR4, PT ;  /* 0x0000000410007c0c */ /* 0x000fe2000bf06070 */
[----:B------:R-:W-:Y:S02]  /*0650*/  IMAD.MOV.U32 R152, RZ, RZ, -0x1 ;  /* 0xffffffffff987424 */ /* 0x000fe400078e00ff */
[----:B------:R-:W-:Y:S01]  /*0660*/  IMAD.MOV.U32 R23, RZ, RZ, -0x1 ;  /* 0xffffffffff177424 */ /* 0x000fe200078e00ff */
[----:B------:R-:W-:-:S13]  /*0670*/  ISETP.GE.U32.AND.EX P0, PT, R17, UR5, PT, P0 ;  /* 0x0000000511007c0c */ /* 0x000fda000bf06100 */
[----:B------:R-:W-:Y:S05]  /*0680*/  @P0 BRA `(.L_x_4) ;  /* 0x0000000400540947 */ /* 0x000fea0003800000 */
[----:B------:R-:W0:Y:S01]  /*0690*/  LDC.64 R14, c[0x0][0x628] ;  /* 0x00018a00ff0e7b82 */ /* 0x000e220000000a00 */
[----:B------:R-:W-:Y:S02]  /*06a0*/  IMAD.MOV.U32 R6, RZ, RZ, R16 ;  /* 0x000000ffff067224 */ /* 0x000fe400078e0010 */
[----:B------:R-:W-:-:S05]  /*06b0*/  IMAD.MOV.U32 R7, RZ, RZ, R17 ;  /* 0x000000ffff077224 */ /* 0x000fca00078e0011 */
[----:B------:R-:W1:Y:S08]  /*06c0*/  LDC R0, c[0x0][0x630] ;  /* 0x00018c00ff007b82 */ /* 0x000e700000000800 */
[----:B------:R-:W2:Y:S01]  /*06d0*/  LDC.64 R20, c[0x0][0x620] ;  /* 0x00018800ff147b82 */ /* 0x000ea20000000a00 */
[----:B0-----:R-:W-:-:S04]  /*06e0*/  ISETP.NE.U32.AND P0, PT, R14, RZ, PT ;  /* 0x000000ff0e00720c */ /* 0x001fc80003f05070 */
[----:B------:R-:W-:-:S13]  /*06f0*/  ISETP.NE.AND.EX P0, PT, R15, RZ, PT, P0 ;  /* 0x000000ff0f00720c */ /* 0x000fda0003f05300 */
[----:B-12---:R-:W-:Y:S05]  /*0700*/  @!P0 BRA `(.L_x_5) ;  /* 0x0000000000288947 */ /* 0x006fea0003800000 */
[----:B------:R-:W0:Y:S02]  /*0710*/  LDC R11, c[0x0][0x634] ;  /* 0x00018d00ff0b7b82 */ /* 0x000e240000000800 */
[----:B0-----:R-:W-:-:S05]  /*0720*/  IADD3 R11, P0, R16, R11, RZ ;  /* 0x0000000b100b7210 */ /* 0x001fca0007f1e0ff */
[----:B------:R-:W-:-:S04]  /*0730*/  IMAD.X R13, RZ, RZ, R17, P0 ;  /* 0x000000ffff0d7224 */ /* 0x000fc800000e0611 */
[----:B------:R-:W-:-:S04]  /*0740*/  IMAD.WIDE.U32 R6, R13, R14, RZ ;  /* 0x0000000e0d067225 */ /* 0x000fc800078e00ff */
[----:B------:R-:W-:-:S04]  /*0750*/  IMAD.WIDE.U32 R8, P0, R11, R15, R6 ;  /* 0x0000000f0b087225 */ /* 0x000fc80007800006 */
[----:B------:R-:W-:-:S04]  /*0760*/  IMAD.WIDE.U32 R6, R11, R14, RZ ;  /* 0x0000000e0b067225 */ /* 0x000fc800078e00ff */
[----:B------:R-:W-:Y:S01]  /*0770*/  IMAD.X R11, RZ, RZ, RZ, P0 ;  /* 0x000000ffff0b7224 */ /* 0x000fe200000e06ff */
[----:B------:R-:W-:Y:S01]  /*0780*/  IADD3 RZ, P0, R7, R8, RZ ;  /* 0x0000000807ff7210 */ /* 0x000fe20007f1e0ff */
[----:B------:R-:W-:-:S04]  /*0790*/  IMAD.MOV.U32 R10, RZ, RZ, R9 ;  /* 0x000000ffff0a7224 */ /* 0x000fc800078e0009 */
[----:B------:R-:W-:-:S08]  /*07a0*/  IMAD.WIDE.U32.X R6, R13, R15, R10, P0 ;  /* 0x0000000f0d067225 */ /* 0x000fd000000e040a */
.L_x_5:
[-CC-:B------:R-:W-:Y:S01]  /*07b0*/  SHF.R.U64 R23, R6, R0.reuse, R7.reuse ;  /* 0x0000000006177219 */ /* 0x180fe20000001207 */
[----:B------:R-:W0:Y:S01]  /*07c0*/  LDC R10, c[0x0][0x618] ;  /* 0x00018600ff0a7b82 */ /* 0x000e220000000800 */
[----:B------:R-:W-:Y:S01]  /*07d0*/  SHF.R.U32.HI R5, RZ, R0, R7 ;  /* 0x00000000ff057219 */ /* 0x000fe20000011607 */
[----:B------:R-:W-:Y:S01]  /*07e0*/  ULDC UR4, c[0x0][0x150] ;  /* 0x0000540000047ab9 */ /* 0x000fe20000000800 */
[----:B------:R-:W-:Y:S02]  /*07f0*/  IADD3 R9, P0, RZ, -R23, RZ ;  /* 0x80000017ff097210 */ /* 0x000fe40007f1e0ff */
[----:B------:R-:W-:-:S03]  /*0800*/  I2FP.F32.U32 R0, R4 ;  /* 0x0000000400007245 */ /* 0x000fc60000201000 */
[----:B------:R-:W1:Y:S01]  /*0810*/  LDC.64 R28, c[0x0][0x640] ;  /* 0x00019000ff1c7b82 */ /* 0x000e620000000a00 */
[----:B------:R-:W-:Y:S02]  /*0820*/  IMAD.X R11, RZ, RZ, ~R5, P0 ;  /* 0x000000ffff0b7224 */ /* 0x000fe400000e0e05 */
[----:B------:R-:W-:Y:S01]  /*0830*/  FMUL R0, R0, UR4 ;  /* 0x0000000400007c20 */ /* 0x000fe20008400000 */
[----:B------:R-:W-:Y:S01]  /*0840*/  IMAD.WIDE.U32 R6, R9, R20, R16 ;  /* 0x0000001409067225 */ /* 0x000fe200078e0010 */
[----:B------:R-:W-:-:S03]  /*0850*/  ULDC UR4, c[0x0][0x154] ;  /* 0x0000550000047ab9 */ /* 0x000fc60000000800 */
[----:B------:R-:W-:Y:S01]  /*0860*/  IMAD R8, R11, R20, RZ ;  /* 0x000000140b087224 */ /* 0x000fe200078e02ff */
[----:B------:R-:W2:Y:S01]  /*0870*/  LDC R5, c[0x0][0x144] ;  /* 0x00005100ff057b82 */ /* 0x000ea20000000800 */
[----:B------:R-:W3:Y:S02]  /*0880*/  F2I.U32.TRUNC.NTZ R0, R0 ;  /* 0x0000000000007305 */ /* 0x000ee4000020f000 */
[----:B------:R-:W-:-:S04]  /*0890*/  IMAD R9, R9, R21, R8 ;  /* 0x0000001509097224 */ /* 0x000fc800078e0208 */
[----:B------:R-:W-:Y:S01]  /*08a0*/  IMAD.IADD R7, R7, 0x1, R9 ;  /* 0x0000000107077824 */ /* 0x000fe200078e0209 */
[----:B------:R-:W4:Y:S01]  /*08b0*/  LDC R12, c[0x0][0x608] ;  /* 0x00018200ff0c7b82 */ /* 0x000f220000000800 */
[----:B------:R-:W-:-:S03]  /*08c0*/  IMAD.MOV.U32 R9, RZ, RZ, -0x1 ;  /* 0xffffffffff097424 */ /* 0x000fc600078e00ff */
[-CC-:B0-----:R-:W-:Y:S02]  /*08d0*/  SHF.R.U64 R20, R6, R10.reuse, R7.reuse ;  /* 0x0000000a06147219 */ /* 0x181fe40000001207 */
[----:B------:R-:W-:Y:S02]  /*08e0*/  I2FP.F32.U32 R6, R3 ;  /* 0x0000000300067245 */ /* 0x000fe40000201000 */
[----:B------:R-:W0:Y:S01]  /*08f0*/  LDC R26, c[0x0][0x658] ;  /* 0x00019600ff1a7b82 */ /* 0x000e220000000800 */
[----:B-1----:R-:W-:Y:S01]  /*0900*/  ISETP.NE.U32.AND P0, PT, R28, RZ, PT ;  /* 0x000000ff1c00720c */ /* 0x002fe20003f05070 */
[----:B---3--:R-:W-:Y:S01]  /*0910*/  IMAD.MOV R8, RZ, RZ, -R0 ;  /* 0x000000ffff087224 */ /* 0x008fe200078e0a00 */
[----:B------:R-:W-:Y:S01]  /*0920*/  SHF.R.U32.HI R7, RZ, R10, R7 ;  /* 0x0000000aff077219 */ /* 0x000fe20000011607 */
[----:B------:R-:W-:Y:S01]  /*0930*/  FMUL R6, R6, UR4 ;  /* 0x0000000406067c20 */ /* 0x000fe20008400000 */
[----:B------:R-:W-:-:S03]  /*0940*/  ISETP.NE.AND.EX P0, PT, R29, RZ, PT, P0 ;  /* 0x000000ff1d00720c */ /* 0x000fc60003f05300 */
[----:B------:R-:W1:Y:S01]  /*0950*/  LDC R14, c[0x0][0x148] ;  /* 0x00005200ff0e7b82 */ /* 0x000e620000000800 */
[----:B--2---:R-:W-:-:S07]  /*0960*/  IMAD R0, R5, R8, R4 ;  /* 0x0000000805007224 */ /* 0x004fce00078e0204 */
[----:B------:R-:W2:Y:S01]  /*0970*/  LDC R24, c[0x0][0x600] ;  /* 0x00018000ff187b82 */ /* 0x000ea20000000800 */
[-CC-:B----4-:R-:W-:Y:S02]  /*0980*/  SHF.R.U64 R30, R20, R12.reuse, R7.reuse ;  /* 0x0000000c141e7219 */ /* 0x190fe40000001207 */
[----:B------:R-:W-:Y:S01]  /*0990*/  SHF.R.U32.HI R5, RZ, R12, R7 ;  /* 0x0000000cff057219 */ /* 0x000fe20000011607 */
[----:B------:R-:W-:Y:S01]  /*09a0*/  IMAD.MOV.U32 R7, RZ, RZ, 0x1 ;  /* 0x00000001ff077424 */ /* 0x000fe200078e00ff */
[----:B------:R3:W4:Y:S03]  /*09b0*/  F2I.U32.TRUNC.NTZ R12, R6 ;  /* 0x00000006000c7305 */ /* 0x000726000020f000 */
[----:B------:R-:W1:Y:S01]  /*09c0*/  LDC R15, c[0x0][0x648] ;  /* 0x00019200ff0f7b82 */ /* 0x000e620000000800 */
[-C--:B0-----:R-:W-:Y:S02]  /*09d0*/  SHF.L.U32 R4, R9, R26.reuse, RZ ;  /* 0x0000001a09047219 */ /* 0x081fe400000006ff */
[----:B------:R-:W-:-:S02]  /*09e0*/  SHF.R.U64 R32, R30, R26, R5 ;  /* 0x0000001a1e207219 */ /* 0x000fc40000001205 */
[----:B------:R-:W-:Y:S02]  /*09f0*/  LOP3.LUT R11, RZ, R4, RZ, 0x33, !PT ;  /* 0x00000004ff0b7212 */ /* 0x000fe400078e33ff */
[-C--:B------:R-:W-:Y:S01]  /*0a00*/  SHF.R.U32.HI R5, RZ, R26.reuse, R5 ;  /* 0x0000001aff057219 */ /* 0x080fe20000011605 */
[----:B------:R-:W0:Y:S01]  /*0a10*/  LDC R21, c[0x0][0x638] ;  /* 0x00018e00ff157b82 */ /* 0x000e220000000800 */
[----:B------:R-:W-:Y:S01]  /*0a20*/  SHF.L.U32 R10, R7, R26, RZ ;  /* 0x0000001a070a7219 */ /* 0x000fe200000006ff */
[----:B------:R-:W-:-:S06]  /*0a30*/  IMAD.MOV.U32 R4, RZ, RZ, R32 ;  /* 0x000000ffff047224 */ /* 0x000fcc00078e0020 */
[----:B------:R-:W0:Y:S01]  /*0a40*/  LDC R153, c[0x0][0x610] ;  /* 0x00018400ff997b82 */ /* 0x000e220000000800 */
[----:B---34-:R-:W-:Y:S05]  /*0a50*/  @!P0 BRA `(.L_x_6) ;  /* 0x0000000000288947 */ /* 0x018fea0003800000 */
[----:B------:R-:W3:Y:S02]  /*0a60*/  LDC R9, c[0x0][0x64c] ;  /* 0x00019300ff097b82 */ /* 0x000ee40000000800 */
[----:B---3--:R-:W-:-:S05]  /*0a70*/  IADD3 R9, P0, R32, R9, RZ ;  /* 0x0000000920097210 */ /* 0x008fca0007f1e0ff */
        /* <DEDUP_REMOVED lines=8> */
.L_x_6:
[----:B-1----:R-:W-:Y:S01]  /*0b00*/  SHF.R.U64 R4, R4, R15, R5 ;  /* 0x0000000f04047219 */ /* 0x002fe20000001205 */
[----:B--2---:R-:W-:Y:S01]  /*0b10*/  VIADD R5, R24, 0xffffffff ;  /* 0xffffffff18057836 */ /* 0x004fe20000000000 */
[----:B------:R-:W-:Y:S01]  /*0b20*/  LOP3.LUT R11, R30, R11, RZ, 0xc0, !PT ;  /* 0x0000000b1e0b7212 */ /* 0x000fe200078ec0ff */
[----:B------:R-:W-:Y:S02]  /*0b30*/  IMAD.MOV R12, RZ, RZ, -R12 ;  /* 0x000000ffff0c7224 */ /* 0x000fe400078e0a0c */
[----:B------:R-:W-:Y:S02]  /*0b40*/  IMAD.MOV R6, RZ, RZ, -R4 ;  /* 0x000000ffff067224 */ /* 0x000fe400078e0a04 */
[----:B------:R-:W-:Y:S01]  /*0b50*/  IMAD R11, R10, R4, R11 ;  /* 0x000000040a0b7224 */ /* 0x000fe200078e020b */
[----:B------:R-:W-:Y:S01]  /*0b60*/  LOP3.LUT R4, R20, R5, RZ, 0xc0, !PT ;  /* 0x0000000514047212 */ /* 0x000fe200078ec0ff */
[----:B------:R-:W-:Y:S02]  /*0b70*/  @P3 IMAD R0, R14, R12, R3 ;  /* 0x0000000c0e003224 */ /* 0x000fe400078e0203 */
[----:B0-----:R-:W-:-:S02]  /*0b80*/  IMAD R3, R6, R21, R32 ;  /* 0x0000001506037224 */ /* 0x001fc400078e0220 */
[----:B------:R-:W-:Y:S02]  /*0b90*/  IMAD R153, R11, R153, R0 ;  /* 0x000000990b997224 */ /* 0x000fe400078e0200 */
[----:B------:R-:W-:Y:S02]  /*0ba0*/  IMAD R4, R3, R24, R4 ;  /* 0x0000001803047224 */ /* 0x000fe400078e0204 */
[----:B------:R-:W-:-:S03]  /*0bb0*/  IMAD.MOV.U32 R0, RZ, RZ, 0x1 ;  /* 0x00000001ff007424 */ /* 0x000fc600078e00ff */
[----:B------:R-:W-:Y:S02]  /*0bc0*/  SEL R152, R4, R153, !P3 ;  /* 0x0000009904987207 */ /* 0x000fe40005800000 */
[----:B------:R-:W-:-:S07]  /*0bd0*/  SEL R153, R153, R4, !P3 ;  /* 0x0000000499997207 */ /* 0x000fce0005800000 */
.L_x_4:
[----:B------:R-:W-:-:S08]  /*0be0*/  NOP ;  /* 0x0000000000007918 */ /* 0x000fd00000000000 */
[----:B------:R-:W0:Y:S02]  /*0bf0*/  USETMAXREG.TRY_ALLOC.CTAPOOL UP0, 0xe8 ;  /* 0x000000e8000079c8 */ /* 0x000e240008000600 */
[----:B0-----:R-:W-:-:S13]  /*0c00*/  PLOP3.LUT P0, PT, PT, PT, UP0, 0x80, 0x0 ;  /* 0x000000000000781c */ /* 0x001fda0003f0f008 */
[----:B------:R-:W-:Y:S05]  /*0c10*/  @!P0 BRA `(.L_x_4) ;  /* 0xfffffffc00f08947 */ /* 0x000fea000383ffff */
[----:B------:R-:W-:Y:S01]  /*0c20*/  ULDC.64 UR4, c[0x0][0x598] ;  /* 0x0001660000047ab9 */ /* 0x000fe20000000a00 */
[----:B------:R-:W-:Y:S01]  /*0c30*/  ULDC.64 UR36, c[0x0][0x208] ;  /* 0x0000820000247ab9 */ /* 0x000fe20000000a00 */
[----:B------:R-:W-:-:S04]  /*0c40*/  ISETP.NE.U32.AND P0, PT, RZ, UR4, PT ;  /* 0x00000004ff007c0c */ /* 0x000fc8000bf05070 */
[----:B------:R-:W-:-:S13]  /*0c50*/  ISETP.NE.AND.EX P0, PT, RZ, UR5, PT, P0 ;  /* 0x00000005ff007c0c */ /* 0x000fda000bf05300 */
[----:B------:R-:W-:Y:S05]  /*0c60*/  @!P0 BRA `(.L_x_7) ;  /* 0x00000000001c8947 */ /* 0x000fea0003800000 */
[----:B------:R-:W0:Y:S02]  /*0c70*/  LDC.64 R4, c[0x0][0x598] ;  /* 0x00016600ff047b82 */ /* 0x000e240000000a00 */
[----:B0-----:R-:W2:Y:S02]  /*0c80*/  LDG.E.64 R4, desc[UR36][R4.64] ;  /* 0x0000002404047981 */ /* 0x001ea4000c1e1b00 */
[----:B--2---:R-:W-:-:S04]  /*0c90*/  ISETP.NE.U32.AND P0, PT, R4, RZ, PT ;  /* 0x000000ff0400720c */ /* 0x004fc80003f05070 */
[----:B------:R-:W-:-:S13]  /*0ca0*/  ISETP.NE.AND.EX P0, PT, R5, RZ, PT, P0 ;  /* 0x000000ff0500720c */ /* 0x000fda0003f05300 */
[----:B------:R-:W-:Y:S05]  /*0cb0*/  @!P0 BRA `(.L_x_7) ;  /* 0x0000000000088947 */ /* 0x000fea0003800000 */
[----:B------:R0:W5:Y:S01]  /*0cc0*/  LD.E R154, desc[UR36][R4.64] ;  /* 0x00000024049a7980 */ /* 0x000162000c101900 */
[----:B------:R-:W-:Y:S05]  /*0cd0*/  BRA `(.L_x_8) ;  /* 0x0000000000247947 */ /* 0x000fea0003800000 */
.L_x_7:
[----:B------:R-:W-:Y:S02]  /*0ce0*/  ULDC.64 UR4, c[0x0][0x588] ;  /* 0x0001620000047ab9 */ /* 0x000fe40000000a00 */
[----:B------:R-:W-:-:S04]  /*0cf0*/  ISETP.NE.U32.AND P0, PT, RZ, UR4, PT ;  /* 0x00000004ff007c0c */ /* 0x000fc8000bf05070 */
[----:B------:R-:W-:-:S13]  /*0d00*/  ISETP.NE.AND.EX P0, PT, RZ, UR5, PT, P0 ;  /* 0x00000005ff007c0c */ /* 0x000fda000bf05300 */
[----:B------:R-:W-:Y:S05]  /*0d10*/  @!P0 BRA `(.L_x_9) ;  /* 0x00000000000c8947 */ /* 0x000fea0003800000 */
[----:B------:R-:W0:Y:S02]  /*0d20*/  LDC.64 R154, c[0x0][0x588] ;  /* 0x00016200ff9a7b82 */ /* 0x000e240000000a00 */
[----:B0-----:R1:W5:Y:S01]  /*0d30*/  LDG.E R154, desc[UR36][R154.64] ;  /* 0x000000249a9a7981 */ /* 0x001362000c1e1900 */
[----:B------:R-:W-:Y:S05]  /*0d40*/  BRA `(.L_x_8) ;  /* 0x0000000000087947 */ /* 0x000fea0003800000 */
.L_x_9:
[----:B------:R-:W-:Y:S02]  /*0d50*/  ULDC UR4, c[0x0][0x580] ;  /* 0x0001600000047ab9 */ /* 0x000fe40000000800 */
[----:B------:R-:W-:-:S07]  /*0d60*/  IMAD.U32 R154, RZ, RZ, UR4 ;  /* 0x00000004ff9a7e24 */ /* 0x000fce000f8e00ff */
.L_x_8:
[----:B------:R-:W-:Y:S02]  /*0d70*/  ULDC.64 UR4, c[0x0][0x5a0] ;  /* 0x0001680000047ab9 */ /* 0x000fe40000000a00 */
[----:B------:R-:W-:-:S04]  /*0d80*/  ISETP.NE.U32.AND P0, PT, RZ, UR4, PT ;  /* 0x00000004ff007c0c */ /* 0x000fc8000bf05070 */
[----:B------:R-:W-:-:S13]  /*0d90*/  ISETP.NE.AND.EX P0, PT, RZ, UR5, PT, P0 ;  /* 0x00000005ff007c0c */ /* 0x000fda000bf05300 */
[----:B------:R-:W-:Y:S05]  /*0da0*/  @!P0 BRA `(.L_x_10) ;  /* 0x00000000001c8947 */ /* 0x000fea0003800000 */
[----:B0-----:R-:W0:Y:S02]  /*0db0*/  LDC.64 R4, c[0x0][0x5a0] ;  /* 0x00016800ff047b82 */ /* 0x001e240000000a00 */
[----:B0-----:R-:W2:Y:S02]  /*0dc0*/  LDG.E.64 R4, desc[UR36][R4.64] ;  /* 0x0000002404047981 */ /* 0x001ea4000c1e1b00 */
[----:B--2---:R-:W-:-:S04]  /*0dd0*/  ISETP.NE.U32.AND P0, PT, R4, RZ, PT ;  /* 0x000000ff0400720c */ /* 0x004fc80003f05070 */
[----:B------:R-:W-:-:S13]  /*0de0*/  ISETP.NE.AND.EX P0, PT, R5, RZ, PT, P0 ;  /* 0x000000ff0500720c */ /* 0x000fda0003f05300 */
[----:B------:R-:W-:Y:S05]  /*0df0*/  @!P0 BRA `(.L_x_10) ;  /* 0x0000000000088947 */ /* 0x000fea0003800000 */
[----:B-1----:R0:W5:Y:S01]  /*0e00*/  LD.E R155, desc[UR36][R4.64] ;  /* 0x00000024049b7980 */ /* 0x002162000c101900 */
[----:B------:R-:W-:Y:S05]  /*0e10*/  BRA `(.L_x_11) ;  /* 0x0000000000247947 */ /* 0x000fea0003800000 */
.L_x_10:
[----:B------:R-:W-:Y:S02]  /*0e20*/  ULDC.64 UR4, c[0x0][0x590] ;  /* 0x0001640000047ab9 */ /* 0x000fe40000000a00 */
[----:B------:R-:W-:-:S04]  /*0e30*/  ISETP.NE.U32.AND P0, PT, RZ, UR4, PT ;  /* 0x00000004ff007c0c */ /* 0x000fc8000bf05070 */
[----:B------:R-:W-:-:S13]  /*0e40*/  ISETP.NE.AND.EX P0, PT, RZ, UR5, PT, P0 ;  /* 0x00000005ff007c0c */ /* 0x000fda000bf05300 */
[----:B------:R-:W-:Y:S05]  /*0e50*/  @!P0 BRA `(.L_x_12) ;  /* 0x00000000000c8947 */ /* 0x000fea0003800000 */
[----:B0-----:R-:W1:Y:S02]  /*0e60*/  LDC.64 R4, c[0x0][0x590] ;  /* 0x00016400ff047b82 */ /* 0x001e640000000a00 */
[----:B-1----:R1:W5:Y:S01]  /*0e70*/  LDG.E R155, desc[UR36][R4.64] ;  /* 0x00000024049b7981 */ /* 0x002362000c1e1900 */
[----:B------:R-:W-:Y:S05]  /*0e80*/  BRA `(.L_x_11) ;  /* 0x0000000000087947 */ /* 0x000fea0003800000 */
.L_x_12:
[----:B------:R-:W-:Y:S02]  /*0e90*/  ULDC UR4, c[0x0][0x584] ;  /* 0x0001610000047ab9 */ /* 0x000fe40000000800 */
[----:B-1----:R-:W-:-:S07]  /*0ea0*/  IMAD.U32 R155, RZ, RZ, UR4 ;  /* 0x00000004ff9b7e24 */ /* 0x002fce000f8e00ff */
.L_x_11:
[----:B------:R-:W-:-:S13]  /*0eb0*/  LOP3.LUT P0, RZ, R0, 0xff, RZ, 0xc0, !PT ;  /* 0x000000ff00ff7812 */ /* 0x000fda000780c0ff */
[----:B------:R-:W-:Y:S05]  /*0ec0*/  @!P0 EXIT ;  /* 0x000000000000894d */ /* 0x000fea0003800000 */
[----:B------:R-:W-:Y:S01]  /*0ed0*/  ULDC UR4, c[0x0][0x28c] ;  /* 0x0000a30000047ab9 */ /* 0x000fe20000000800 */
[----:B------:R-:W-:Y:S01]  /*0ee0*/  LOP3.LUT R160, R19, 0x1, RZ, 0xfc, !PT ;  /* 0x0000000113a07812 */ /* 0x000fe200078efcff */
[----:B------:R-:W-:Y:S01]  /*0ef0*/  UIADD3 UR4, UR4, 0x1f, URZ ;  /* 0x0000001f04047890 */ /* 0x000fe2000fffe03f */
[----:B------:R-:W-:Y:S01]  /*0f00*/  UMOV UR38, URZ ;  /* 0x0000003f00267c82 */ /* 0x000fe20008000000 */
[----:B------:R-:W-:Y:S02]  /*0f10*/  UMOV UR39, URZ ;  /* 0x0000003f00277c82 */ /* 0x000fe40008000000 */
[----:B------:R-:W-:-:S04]  /*0f20*/  USHF.R.S32.HI UR5, URZ, 0x1f, UR4 ;  /* 0x0000001f3f057899 */ /* 0x000fc80008011404 */
[----:B------:R-:W-:-:S04]  /*0f30*/  ULEA.HI UR5, UR5, UR4, URZ, 0x5 ;  /* 0x0000000405057291 */ /* 0x000fc8000f8f283f */
[----:B------:R-:W-:-:S12]  /*0f40*/  USHF.R.S32.HI UR40, URZ, 0x5, UR5 ;  /* 0x000000053f287899 */ /* 0x000fd80008011405 */
.L_x_286:
[----:B------:R-:W-:Y:S01]  /*0f50*/  LOP3.LUT R0, R18, 0x80, RZ, 0xc0, !PT ;  /* 0x0000008012007812 */ /* 0x000fe200078ec0ff */
[----:B--2---:R-:W2:Y:S01]  /*0f60*/  S2UR UR7, SR_CgaCtaId ;  /* 0x00000000000779c3 */ /* 0x004ea20000008800 */
[----:B------:R-:W-:Y:S02]  /*0f70*/  UMOV UR6, 0x400 ;  /* 0x0000040000067882 */ /* 0x000fe40000000000 */
[----:B------:R-:W-:-:S06]  /*0f80*/  SHF.R.U32.HI R0, RZ, 0x7, R0 ;  /* 0x00000007ff007819 */ /* 0x000fcc0000011600 */
[----:B---3--:R-:W3:Y:S01]  /*0f90*/  SHFL.IDX PT, R0, R0, RZ, 0x1f ;  /* 0x00001fff00007589 */ /* 0x008ee200000e0000 */
[----:B--2---:R-:W-:Y:S01]  /*0fa0*/  ULEA UR42, UR7, UR6, 0x18 ;  /* 0x00000006072a7291 */ /* 0x004fe2000f8ec03f */
[----:B---3--:R-:W-:-:S13]  /*0fb0*/  R2UR UR4, R0 ;  /* 0x00000000000472ca */ /* 0x008fda00000e0000 */
[----:B------:R-:W-:-:S04]  /*0fc0*/  ULEA.HI UR5, UR4, UR4, URZ, 0x1 ;  /* 0x0000000404057291 */ /* 0x000fc8000f8f083f */
[----:B------:R-:W-:-:S04]  /*0fd0*/  ULOP3.LUT UR5, UR5, 0x7fffe, URZ, 0xc0, !UPT ;  /* 0x0007fffe05057892 */ /* 0x000fc8000f8ec03f */
[----:B------:R-:W-:-:S03]  /*0fe0*/  UIADD3 UR5, UR4, -UR5, URZ ;  /* 0x8000000504057290 */ /* 0x000fc6000fffe03f */
[----:B------:R-:W-:Y:S01]  /*0ff0*/  ULDC UR4, c[0x0][0x28c] ;  /* 0x0000a30000047ab9 */ /* 0x000fe20000000800 */
[----:B------:R-:W-:Y:S01]  /*1000*/  ULEA UR5, UR5, UR42, 0xd ;  /* 0x0000002a05057291 */ /* 0x000fe2000f8e683f */
[----:B------:R-:W-:-:S03]  /*1010*/  ISETP.LT.AND P0, PT, RZ, UR4, PT ;  /* 0x00000004ff007c0c */ /* 0x000fc6000bf01270 */
[----:B------:R-:W-:-:S04]  /*1020*/  UIADD3 UR5, UR5, 0x100, URZ ;  /* 0x0000010005057890 */ /* 0x000fc8000fffe03f */
[----:B------:R-:W-:-:S04]  /*1030*/  USHF.R.U32.HI UR5, URZ, 0x4, UR5 ;  /* 0x000000043f057899 */ /* 0x000fc80008011605 */
[----:B------:R-:W-:Y:S02]  /*1040*/  ULOP3.LUT UR41, UR5, 0x3fff, URZ, 0xc0, !UPT ;  /* 0x00003fff05297892 */ /* 0x000fe4000f8ec03f */
[----:B-1--4-:R-:W-:Y:S10]  /*1050*/  @P0 BRA `(.L_x_13) ;  /* 0x0000000000400947 */ /* 0x012ff40003800000 */
[----:B------:R-:W-:Y:S01]  /*1060*/  MOV R0, 0x0 ;  /* 0x0000000000007802 */ /* 0x000fe20000000f00 */
[----:B------:R-:W-:Y:S01]  /*1070*/  ULDC.64 UR4, c[0x4][0x68] ;  /* 0x01001a0000047ab9 */ /* 0x000fe20000000a00 */
[----:B------:R-:W-:Y:S01]  /*1080*/  ULDC.64 UR6, c[0x4][0x8] ;  /* 0x0100020000067ab9 */ /* 0x000fe20000000a00 */
[----:B01----:R-:W-:Y:S01]  /*1090*/  IMAD.U32 R4, RZ, RZ, UR4 ;  /* 0x00000004ff047e24 */ /* 0x003fe2000f8e00ff */
[----:B------:R0:W1:Y:S01]  /*10a0*/  LDC.64 R14, c[0x4][R0] ;  /* 0x01000000000e7b82 */ /* 0x0000620000000a00 */
[----:B------:R-:W-:Y:S01]  /*10b0*/  IMAD.U32 R5, RZ, RZ, UR5 ;  /* 0x00000005ff057e24 */ /* 0x000fe2000f8e00ff */
[----:B------:R-:W-:Y:S01]  /*10c0*/  ULDC.64 UR4, c[0x4][0x70] ;  /* 0x01001c0000047ab9 */ /* 0x000fe20000000a00 */
[----:B------:R-:W-:Y:S02]  /*10d0*/  IMAD.U32 R10, RZ, RZ, UR6 ;  /* 0x00000006ff0a7e24 */ /* 0x000fe4000f8e00ff */
[----:B------:R-:W-:Y:S02]  /*10e0*/  IMAD.U32 R6, RZ, RZ, UR4 ;  /* 0x00000004ff067e24 */ /* 0x000fe4000f8e00ff */
[----:B------:R-:W-:-:S02]  /*10f0*/  IMAD.U32 R7, RZ, RZ, UR5 ;  /* 0x00000005ff077e24 */ /* 0x000fc4000f8e00ff */
[----:B------:R-:W-:Y:S02]  /*1100*/  IMAD.U32 R11, RZ, RZ, UR7 ;  /* 0x00000007ff0b7e24 */ /* 0x000fe4000f8e00ff */
[----:B------:R-:W-:Y:S02]  /*1110*/  IMAD.MOV.U32 R8, RZ, RZ, 0x1e1 ;  /* 0x000001e1ff087424 */ /* 0x000fe400078e00ff */
[----:B------:R-:W-:Y:S02]  /*1120*/  IMAD.MOV.U32 R12, RZ, RZ, 0x1 ;  /* 0x00000001ff0c7424 */ /* 0x000fe400078e00ff */
[----:B0-----:R-:W-:-:S07]  /*1130*/  IMAD.MOV.U32 R13, RZ, RZ, RZ ;  /* 0x000000ffff0d7224 */ /* 0x001fce00078e00ff */
[----:B------:R-:W-:-:S07]  /*1140*/  LEPC R20, `(.L_x_13) ;  /* 0x000000001014794e */ /* 0x000fce0000000000 */
[----:B-1---5:R-:W-:Y:S05]  /*1150*/  CALL.ABS.NOINC R14 ;  /* 0x000000000e007343 */ /* 0x022fea0003c00000 */
.L_x_13:
[----:B------:R-:W-:-:S13]  /*1160*/  ISETP.NE.AND P0, PT, R160, 0x3, PT ;  /* 0x00000003a000780c */ /* 0x000fda0003f05270 */
[----:B------:R-:W-:Y:S05]  /*1170*/  @!P0 BRA `(.L_x_14) ;  /* 0x0000000000048947 */ /* 0x000fea0003800000 */
[----:B------:R-:W-:Y:S01]  /*1180*/  BPT.TRAP 0x1 ;  /* 0x000000040000795c */ /* 0x000fe20000300000 */
.L_x_14:
[----:B------:R-:W-:Y:S02]  /*1190*/  IMAD.U32 R3, RZ, RZ, UR39 ;  /* 0x00000027ff037e24 */ /* 0x000fe4000f8e00ff */
[----:B------:R-:W-:-:S03]  /*11a0*/  IMAD.U32 R0, RZ, RZ, UR38 ;  /* 0x00000026ff007e24 */ /* 0x000fc6000f8e00ff */
[----:B------:R-:W-:Y:S02]  /*11b0*/  LEA R3, R3, UR42, 0x3 ;  /* 0x0000002a03037c11 */ /* 0x000fe4000f8e18ff */
[----:B------:R-:W-:-:S04]  /*11c0*/  SHF.L.U32 R0, R0, 0x1f, RZ ;  /* 0x0000001f00007819 */ /* 0x000fc800000006ff */
[----:B------:R2:W3:Y:S01]  /*11d0*/  SYNCS.PHASECHK.TRANS64.TRYWAIT P1, [R3+URZ], R0 ;  /* 0x00000000030075a7 */ /* 0x0004e2000802017f */
[----:B------:R-:W-:Y:S05]  /*11e0*/  @!P0 BRA `(.L_x_15) ;  /* 0x0000000000048947 */ /* 0x000fea0003800000 */
[----:B------:R-:W-:Y:S01]  /*11f0*/  BPT.TRAP 0x1 ;  /* 0x000000040000795c */ /* 0x000fe20000300000 */
.L_x_15:
[----:B---3--:R-:W-:Y:S05]  /*1200*/  @P1 BRA `(.L_x_16) ;  /* 0x0000000000081947 */ /* 0x008fea0003800000 */
[----:B------:R-:W3:Y:S02]  /*1210*/  SYNCS.PHASECHK.TRANS64.TRYWAIT P1, [R3+URZ], R0 ;  /* 0x00000000030075a7 */ /* 0x000ee4000802017f */
[----:B---3--:R-:W-:Y:S05]  /*1220*/  @!P1 BRA `(.L_x_17) ;  /* 0x000000a400089947 */ /* 0x008fea0003800000 */
.L_x_16:
[----:B------:R-:W-:-:S04]  /*1230*/  UISETP.LT.AND UP0, UPT, UR40, 0x1, UPT ;  /* 0x000000012800788c */ /* 0x000fc8000bf01270 */
[----:B------:R-:W-:-:S04]  /*1240*/  USEL UR4, UR40, 0x1, UP0 ;  /* 0x0000000128047887 */ /* 0x000fc80008000000 */
[----:B------:R-:W-:-:S06]  /*1250*/  UIADD3 UR4, UR40, -UR4, URZ ;  /* 0x8000000428047290 */ /* 0x000fcc000fffe03f */
[----:B--23--:R-:W-:Y:S01]  /*1260*/  IMAD.U32 R0, RZ, RZ, UR4 ;  /* 0x00000004ff007e24 */ /* 0x00cfe2000f8e00ff */
[----:B------:R-:W-:Y:S05]  /*1270*/  WARPSYNC.ALL ;  /* 0x0000000000007948 */ /* 0x000fea0003800000 */
[----:B------:R-:W-:Y:S01]  /*1280*/  ISETP.GE.AND P1, PT, R0, 0x1, PT ;  /* 0x000000010000780c */ /* 0x000fe20003f26270 */
[----:B------:R-:W-:Y:S01]  /*1290*/  UIADD3 UR4, UR42, 0x14100, URZ ;  /* 0x000141002a047890 */ /* 0x000fe2000fffe03f */
[----:B------:R-:W-:Y:S01]  /*12a0*/  WARPGROUP.ARRIVE ;  /* 0x00000000000079c5 */ /* 0x000fe20000000000 */
[----:B------:R-:W-:Y:S01]  /*12b0*/  UMOV UR9, 0x40000040 ;  /* 0x4000004000097882 */ /* 0x000fe20000000000 */
[----:B------:R-:W-:Y:S01]  /*12c0*/  UMOV UR11, 0x40000040 ;  /* 0x40000040000b7882 */ /* 0x000fe20000000000 */
[----:B------:R-:W-:-:S04]  /*12d0*/  USHF.R.U32.HI UR4, URZ, 0x4, UR4 ;  /* 0x000000043f047899 */ /* 0x000fc80008011604 */
[----:B------:R-:W-:Y:S02]  /*12e0*/  ULOP3.LUT UR5, UR4, 0x3fff, URZ, 0xc0, !UPT ;  /* 0x00003fff04057892 */ /* 0x000fe4000f8ec03f */
[----:B------:R-:W-:Y:S02]  /*12f0*/  ULOP3.LUT UR4, UR41, 0x10000, URZ, 0xfc, !UPT ;  /* 0x0001000029047892 */ /* 0x000fe4000f8efc3f */
[----:B------:R-:W-:Y:S02]  /*1300*/  ULOP3.LUT UR5, UR5, 0x10000, URZ, 0xfc, !UPT ;  /* 0x0001000005057892 */ /* 0x000fe4000f8efc3f */
[----:B------:R-:W-:Y:S02]  /*1310*/  ULEA UR6, UR39, UR4, 0xa ;  /* 0x0000000427067291 */ /* 0x000fe4000f8e503f */
[----:B------:R-:W-:-:S05]  /*1320*/  ULEA UR7, UR39, UR5, 0xb ;  /* 0x0000000527077291 */ /* 0x000fca000f8e583f */
[----:B------:R-:W-:Y:S02]  /*1330*/  UMOV UR8, UR6 ;  /* 0x0000000600087c82 */ /* 0x000fe40008000000 */
[----:B------:R-:W-:Y:S02]  /*1340*/  UMOV UR10, UR7 ;  /* 0x00000007000a7c82 */ /* 0x000fe40008000000 */
[----:B------:R-:W-:Y:S01]  /*1350*/  HGMMA.64x256x8.F32.TF32 R24, gdesc[UR8], RZ, !UPT, gsb0 ;  /* 0x07e00000081879f0 */ /* 0x000fe2000c0028ff */
[----:B------:R-:W-:Y:S02]  /*1360*/  UIADD3 UR8, UR6, 0x2, URZ ;  /* 0x0000000206087890 */ /* 0x000fe4000fffe03f */
[----:B------:R-:W-:Y:S01]  /*1370*/  UIADD3 UR10, UR7, 0x2, URZ ;  /* 0x00000002070a7890 */ /* 0x000fe2000fffe03f */
[----:B------:R-:W-:Y:S01]  /*1380*/  UMOV UR9, 0x40000040 ;  /* 0x4000004000097882 */ /* 0x000fe20000000000 */
[----:B------:R-:W-:Y:S01]  /*1390*/  UMOV UR11, 0x40000040 ;  /* 0x40000040000b7882 */ /* 0x000fe20000000000 */
[----:B------:R-:W-:-:S02]  /*13a0*/  WARPGROUP.DEPBAR.LE gsb0, 0x0 ;  /* 0x00008000000079c5 */ /* 0x000fc40000010000 */
[----:B------:R-:W-:-:S15]  /*13b0*/  WARPGROUP.ARRIVE ;  /* 0x00000000000079c5 */ /* 0x000fde0000000000 */
[----:B------:R-:W-:-:S05]  /*13c0*/  NOP ;  /* 0x0000000000007918 */ /* 0x000fca0000000000 */
[----:B------:R-:W-:Y:S01]  /*13d0*/  HGMMA.64x256x8.F32.TF32 R24, gdesc[UR8], R24, gsb0 ;  /* 0x07e00000081879f0 */ /* 0x000fe20008002818 */
[----:B------:R-:W-:Y:S02]  /*13e0*/  UIADD3 UR8, UR6, 0x4, URZ ;  /* 0x0000000406087890 */ /* 0x000fe4000fffe03f */
[----:B------:R-:W-:Y:S01]  /*13f0*/  UIADD3 UR10, UR7, 0x4, URZ ;  /* 0x00000004070a7890 */ /* 0x000fe2000fffe03f */
[----:B------:R-:W-:Y:S01]  /*1400*/  UMOV UR9, 0x40000040 ;  /* 0x4000004000097882 */ /* 0x000fe20000000000 */
[----:B------:R-:W-:Y:S01]  /*1410*/  UMOV UR11, 0x40000040 ;  /* 0x40000040000b7882 */ /* 0x000fe20000000000 */
[----:B------:R-:W-:Y:S02]  /*1420*/  WARPGROUP.DEPBAR.LE gsb0, 0x0 ;  /* 0x00008000000079c5 */ /* 0x000fe40000010000 */
        /* <DEDUP_REMOVED lines=10> */
[----:B------:R-:W-:Y:S03]  /*14d0*/  HGMMA.64x256x8.F32.TF32 R24, gdesc[UR8], R24, gsb0 ;  /* 0x07e00000081879f0 */ /* 0x000fe60008002818 */
[----:B------:R-:W-:Y:S02]  /*14e0*/  WARPGROUP.DEPBAR.LE gsb0, 0x0 ;  /* 0x00008000000079c5 */ /* 0x000fe40000010000 */
[----:B------:R-:W-:Y:S05]  /*14f0*/  @!P1 BRA `(.L_x_18) ;  /* 0x0000000400249947 */ /* 0x000fea0003800000 */
[----:B------:R-:W-:-:S04]  /*1500*/  UIADD3 UR6, UR39, 0x1, URZ ;  /* 0x0000000127067890 */ /* 0x000fc8000fffe03f */
[----:B------:R-:W-:-:S04]  /*1510*/  UISETP.NE.AND UP0, UPT, UR6, 0x5, UPT ;  /* 0x000000050600788c */ /* 0x000fc8000bf05270 */
[----:B------:R-:W-:Y:S02]  /*1520*/  USEL UR7, URZ, 0x1, UP0 ;  /* 0x000000013f077887 */ /* 0x000fe40008000000 */
[----:B------:R-:W-:Y:S02]  /*1530*/  USEL UR6, UR6, URZ, UP0 ;  /* 0x0000003f06067287 */ /* 0x000fe40008000000 */
[----:B------:R-:W-:-:S06]  /*1540*/  ULOP3.LUT UR7, UR38, UR7, URZ, 0x3c, !UPT ;  /* 0x0000000726077292 */ /* 0x000fcc000f8e3c3f */
[----:B01----:R-:W-:Y:S01]  /*1550*/  IMAD.U32 R5, RZ, RZ, UR7 ;  /* 0x00000007ff057e24 */ /* 0x003fe2000f8e00ff */
[----:B------:R-:W-:-:S06]  /*1560*/  UMOV UR7, UR39 ;  /* 0x0000002700077c82 */ /* 0x000fcc0008000000 */
.L_x_25:
[----:B01----:R-:W-:Y:S05]  /*1570*/  @!P0 BRA `(.L_x_19) ;  /* 0x0000000000048947 */ /* 0x003fea0003800000 */
[----:B------:R-:W-:Y:S01]  /*1580*/  BPT.TRAP 0x1 ;  /* 0x000000040000795c */ /* 0x000fe20000300000 */
.L_x_19:
[----:B------:R-:W0:Y:S01]  /*1590*/  S2UR UR9, SR_CgaCtaId ;  /* 0x00000000000979c3 */ /* 0x000e220000008800 */
[----:B------:R-:W-:Y:S01]  /*15a0*/  UMOV UR8, 0x400 ;  /* 0x0000040000087882 */ /* 0x000fe20000000000 */
[----:B------:R-:W-:Y:S01]  /*15b0*/  SHF.L.U32 R3, R5, 0x1f, RZ ;  /* 0x0000001f05037819 */ /* 0x000fe200000006ff */
[----:B0-----:R-:W-:-:S04]  /*15c0*/  ULEA UR14, UR9, UR8, 0x18 ;  /* 0x00000008090e7291 */ /* 0x001fc8000f8ec03f */
[----:B------:R-:W-:-:S09]  /*15d0*/  ULEA UR8, UR6, UR14, 0x3 ;  /* 0x0000000e06087291 */ /* 0x000fd2000f8e183f */
[----:B------:R0:W1:Y:S01]  /*15e0*/  SYNCS.PHASECHK.TRANS64.TRYWAIT P1, [UR8], R3 ;  /* 0x00000003ff0075a7 */ /* 0x0000620008020148 */
[----:B------:R-:W-:Y:S05]  /*15f0*/  @!P0 BRA `(.L_x_20) ;  /* 0x0000000000048947 */ /* 0x000fea0003800000 */
[----:B------:R-:W-:Y:S01]  /*1600*/  BPT.TRAP 0x1 ;  /* 0x000000040000795c */ /* 0x000fe20000300000 */
.L_x_20:
[----:B-1----:R-:W-:Y:S05]  /*1610*/  @P1 BRA `(.L_x_21) ;  /* 0x0000000000081947 */ /* 0x002fea0003800000 */
[----:B------:R-:W1:Y:S02]  /*1620*/  SYNCS.PHASECHK.TRANS64.TRYWAIT P1, [UR8], R3 ;  /* 0x00000003ff0075a7 */ /* 0x000e640008020148 */
[----:B-1----:R-:W-:Y:S05]  /*1630*/  @!P1 BRA `(.L_x_22) ;  /* 0x000000a000189947 */ /* 0x002fea0003800000 */
.L_x_21:
[----:B------:R-:W-:Y:S01]  /*1640*/  ULEA UR12, UR6, UR4, 0xa ;  /* 0x00000004060c7291 */ /* 0x000fe2000f8e503f */
[----:B------:R-:W-:Y:S01]  /*1650*/  WARPGROUP.ARRIVE ;  /* 0x00000000000079c5 */ /* 0x000fe20000000000 */
[----:B------:R-:W-:Y:S01]  /*1660*/  ULEA UR13, UR6, UR5, 0xb ;  /* 0x00000005060d7291 */ /* 0x000fe2000f8e583f */
[----:B------:R-:W-:Y:S01]  /*1670*/  UMOV UR9, 0x40000040 ;  /* 0x4000004000097882 */ /* 0x000fe20000000000 */
[----:B------:R-:W-:-:S03]  /*1680*/  UMOV UR11, 0x40000040 ;  /* 0x40000040000b7882 */ /* 0x000fc60000000000 */
[----:B------:R-:W-:Y:S02]  /*1690*/  UMOV UR8, UR12 ;  /* 0x0000000c00087c82 */ /* 0x000fe40008000000 */
[----:B------:R-:W-:Y:S02]  /*16a0*/  UMOV UR10, UR13 ;  /* 0x0000000d000a7c82 */ /* 0x000fe40008000000 */
[----:B------:R-:W-:Y:S01]  /*16b0*/  HGMMA.64x256x8.F32.TF32 R24, gdesc[UR8], R24, gsb0 ;  /* 0x07e00000081879f0 */ /* 0x000fe20008002818 */
        /* <DEDUP_REMOVED lines=26> */
[----:B------:R-:W-:Y:S01]  /*1860*/  BPT.TRAP 0x1 ;  /* 0x000000040000795c */ /* 0x000fe20000300000 */
.L_x_23:
[----:B------:R-:W-:Y:S01]  /*1870*/  ULEA UR8, UR7, UR14, 0x3 ;  /* 0x0000000e07087291 */ /* 0x000fe2000f8e183f */
[----:B------:R-:W-:-:S03]  /*1880*/  ISETP.GT.U32.AND P1, PT, R19, 0x1, PT ;  /* 0x000000011300780c */ /* 0x000fc60003f24070 */
[----:B------:R-:W-:-:S04]  /*1890*/  UIADD3 UR8, UR8, 0x28, URZ ;  /* 0x0000002808087890 */ /* 0x000fc8000fffe03f */
[----:B------:R-:W-:-:S09]  /*18a0*/  UPRMT UR8, URZ, 0x654, UR8 ;  /* 0x000006543f087896 */ /* 0x000fd20008000008 */
[----:B------:R-:W-:Y:S01]  /*18b0*/  SYNCS.ARRIVE.TRANS64.RED.A1T0 RZ, [UR8], RZ ;  /* 0x000000ffffff79a7 */ /* 0x000fe20008100408 */
[----:B------:R-:W-:Y:S05]  /*18c0*/  @P1 BRA `(.L_x_24) ;  /* 0x0000000000041947 */ /* 0x000fea0003800000 */
[----:B------:R-:W-:Y:S01]  /*18d0*/  BPT.TRAP 0x1 ;  /* 0x000000040000795c */ /* 0x000fe20000300000 */
.L_x_24:
[----:B------:R-:W-:Y:S01]  /*18e0*/  UIADD3 UR6, UR6, 0x1, URZ ;  /* 0x0000000106067890 */ /* 0x000fe2000fffe03f */
[C---:B------:R-:W-:Y:S01]  /*18f0*/  ISETP.GT.AND P1, PT, R0.reuse, 0x1, PT ;  /* 0x000000010000780c */ /* 0x040fe20003f24270 */
[----:B------:R-:W-:Y:S01]  /*1900*/  UIADD3 UR7, UR7, 0x1, URZ ;  /* 0x0000000107077890 */ /* 0x000fe2000fffe03f */
[----:B------:R-:W-:Y:S01]  /*1910*/  VIADD R0, R0, 0xffffffff ;  /* 0xffffffff00007836 */ /* 0x000fe20000000000 */
[----:B------:R-:W-:Y:S02]  /*1920*/  UISETP.NE.AND UP0, UPT, UR6, 0x5, UPT ;  /* 0x000000050600788c */ /* 0x000fe4000bf05270 */
[----:B------:R-:W-:Y:S02]  /*1930*/  UISETP.NE.AND UP1, UPT, UR7, 0x5, UPT ;  /* 0x000000050700788c */ /* 0x000fe4000bf25270 */
[----:B------:R-:W-:Y:S02]  /*1940*/  USEL UR8, URZ, 0x1, UP0 ;  /* 0x000000013f087887 */ /* 0x000fe40008000000 */
[----:B------:R-:W-:-:S02]  /*1950*/  USEL UR6, UR6, URZ, UP0 ;  /* 0x0000003f06067287 */ /* 0x000fc40008000000 */
[----:B------:R-:W-:Y:S02]  /*1960*/  USEL UR7, UR7, URZ, UP1 ;  /* 0x0000003f07077287 */ /* 0x000fe40008800000 */
[----:B------:R-:W-:Y:S01]  /*1970*/  LOP3.LUT R5, R5, UR8, RZ, 0x3c, !PT ;  /* 0x0000000805057c12 */ /* 0x000fe2000f8e3cff */
[----:B------:R-:W-:Y:S09]  /*1980*/  @P1 BRA `(.L_x_25) ;  /* 0xfffffff800f81947 */ /* 0x000ff2000383ffff */
.L_x_18:
[----:B------:R-:W2:Y:S02]  /*1990*/  LDC R0, c[0x0][0x28c] ;  /* 0x0000a300ff007b82 */ /* 0x000ea40000000800 */
[----:B--2---:R-:W-:-:S13]  /*19a0*/  ISETP.GE.AND P1, PT, R0, 0x1, PT ;  /* 0x000000010000780c */ /* 0x004fda0003f26270 */
[----:B------:R-:W-:Y:S05]  /*19b0*/  @!P1 BRA `(.L_x_26) ;  /* 0x0000000000489947 */ /* 0x000fea0003800000 */
[----:B------:R-:W-:Y:S05]  /*19c0*/  @!P0 BRA `(.L_x_27) ;  /* 0x0000000000048947 */ /* 0x000fea0003800000 */
[----:B------:R-:W-:Y:S01]  /*19d0*/  BPT.TRAP 0x1 ;  /* 0x000000040000795c */ /* 0x000fe20000300000 */
.L_x_27:
[----:B------:R-:W2:Y:S01]  /*19e0*/  S2UR UR7, SR_CgaCtaId ;  /* 0x00000000000779c3 */ /* 0x000ea20000008800 */
[----:B------:R-:W-:Y:S01]  /*19f0*/  UISETP.LT.AND UP0, UPT, UR40, 0x1, UPT ;  /* 0x000000012800788c */ /* 0x000fe2000bf01270 */
[----:B------:R-:W-:-:S03]  /*1a00*/  ISETP.GT.U32.AND P0, PT, R19, 0x1, PT ;  /* 0x000000011300780c */ /* 0x000fc60003f04070 */
[----:B------:R-:W-:-:S04]  /*1a10*/  USEL UR6, UR40, 0x1, UP0 ;  /* 0x0000000128067887 */ /* 0x000fc80008000000 */
[----:B------:R-:W-:-:S04]  /*1a20*/  UIADD3 UR6, UR39, UR40, -UR6 ;  /* 0x0000002827067290 */ /* 0x000fc8000fffe806 */
[----:B------:R-:W-:-:S04]  /*1a30*/  UIMAD.WIDE.U32 UR4, UR6, -0x33333333, URZ ;  /* 0xcccccccd060478a5 */ /* 0x000fc8000f8e003f */
[----:B------:R-:W-:-:S03]  /*1a40*/  USHF.R.U32.HI UR4, URZ, 0x2, UR5 ;  /* 0x000000023f047899 */ /* 0x000fc60008011605 */
[----:B------:R-:W-:Y:S01]  /*1a50*/  UMOV UR5, 0x400 ;  /* 0x0000040000057882 */ /* 0x000fe20000000000 */
[----:B------:R-:W-:Y:S02]  /*1a60*/  UIMAD UR6, UR4, -0x5, UR6 ;  /* 0xfffffffb040678a4 */ /* 0x000fe4000f8e0206 */
[----:B--2---:R-:W-:-:S04]  /*1a70*/  ULEA UR5, UR7, UR5, 0x18 ;  /* 0x0000000507057291 */ /* 0x004fc8000f8ec03f */
[----:B------:R-:W-:-:S04]  /*1a80*/  ULEA UR6, UR6, UR5, 0x3 ;  /* 0x0000000506067291 */ /* 0x000fc8000f8e183f */
[----:B------:R-:W-:-:S04]  /*1a90*/  UIADD3 UR6, UR6, 0x28, URZ ;  /* 0x0000002806067890 */ /* 0x000fc8000fffe03f */
[----:B------:R-:W-:-:S09]  /*1aa0*/  UPRMT UR6, URZ, 0x654, UR6 ;  /* 0x000006543f067896 */ /* 0x000fd20008000006 */
[----:B------:R-:W-:Y:S01]  /*1ab0*/  SYNCS.ARRIVE.TRANS64.RED.A1T0 RZ, [UR6], RZ ;  /* 0x000000ffffff79a7 */ /* 0x000fe20008100406 */
[----:B------:R-:W-:Y:S05]  /*1ac0*/  @P0 BRA `(.L_x_26) ;  /* 0x0000000000040947 */ /* 0x000fea0003800000 */
[----:B------:R-:W-:Y:S01]  /*1ad0*/  BPT.TRAP 0x1 ;  /* 0x000000040000795c */ /* 0x000fe20000300000 */
.L_x_26:
[----:B------:R-:W2:Y:S01]  /*1ae0*/  LDC R7, c[0x0][0x288] ;  /* 0x0000a200ff077b82 */ /* 0x000ea20000000800 */
[----:B01----:R-:W-:Y:S01]  /*1af0*/  SHF.R.U32.HI R3, RZ, 0x2, R18 ;  /* 0x00000002ff037819 */ /* 0x003fe20000011612 */
[----:B------:R-:W-:Y:S01]  /*1b00*/  UIADD3 UR39, UR40, UR39, URZ ;  /* 0x0000002728277290 */ /* 0x000fe2000fffe03f */
[C---:B------:R-:W-:Y:S01]  /*1b10*/  LOP3.LUT R4, R18.reuse, 0x60, RZ, 0xc0, !PT ;  /* 0x0000006012047812 */ /* 0x040fe200078ec0ff */
[----:B------:R-:W-:Y:S01]  /*1b20*/  ULDC UR7, c[0x0][0x284] ;  /* 0x0000a10000077ab9 */ /* 0x000fe20000000800 */
[----:B------:R-:W-:Y:S01]  /*1b30*/  LOP3.LUT R3, R3, 0x7, RZ, 0xc0, !PT ;  /* 0x0000000703037812 */ /* 0x000fe200078ec0ff */
[----:B------:R-:W-:Y:S01]  /*1b40*/  UISETP.GT.U32.AND UP0, UPT, UR39, 0x4, UPT ;  /* 0x000000042700788c */ /* 0x000fe2000bf04070 */
[----:B------:R-:W-:Y:S01]  /*1b50*/  SHF.R.U32.HI R10, RZ, 0x1, R4 ;  /* 0x00000001ff0a7819 */ /* 0x000fe20000011604 */
[----:B------:R-:W-:Y:S01]  /*1b60*/  IMAD.SHL.U32 R4, R18, 0x2, RZ ;  /* 0x0000000212047824 */ /* 0x000fe200078e00ff */
[----:B------:R-:W-:Y:S01]  /*1b70*/  LOP3.LUT R0, R22, 0x1, RZ, 0xc0, !PT ;  /* 0x0000000116007812 */ /* 0x000fe200078ec0ff */
[----:B------:R-:W-:Y:S01]  /*1b80*/  UISETP.LT.U32.AND UP0, UPT, UR40, 0x5, UP0 ;  /* 0x000000052800788c */ /* 0x000fe20008701070 */
[----:B------:R-:W-:Y:S01]  /*1b90*/  IADD3 R5, RZ, -R10, -R3 ;  /* 0x8000000aff057210 */ /* 0x000fe20007ffe803 */
[----:B------:R-:W-:Y:S01]  /*1ba0*/  UISETP.GE.U32.AND UP1, UPT, UR40, 0x5, UPT ;  /* 0x000000052800788c */ /* 0x000fe2000bf26070 */
[----:B------:R-:W-:Y:S01]  /*1bb0*/  LOP3.LUT R9, R4, 0x6, RZ, 0xc0, !PT ;  /* 0x0000000604097812 */ /* 0x000fe200078ec0ff */
[C---:B------:R-:W-:Y:S01]  /*1bc0*/  IMAD.SHL.U32 R6, R0.reuse, 0x40, RZ ;  /* 0x0000004000067824 */ /* 0x040fe200078e00ff */
[----:B------:R-:W-:Y:S01]  /*1bd0*/  SHF.R.S32.HI R21, RZ, 0x1f, R23 ;  /* 0x0000001fff157819 */ /* 0x000fe20000011417 */
[----:B------:R-:W-:Y:S01]  /*1be0*/  IMAD R11, R0, -0x40, R5 ;  /* 0xffffffc0000b7824 */ /* 0x000fe200078e0205 */
[----:B------:R-:W-:Y:S01]  /*1bf0*/  LOP3.LUT R0, R18, 0x3, RZ, 0xc0, !PT ;  /* 0x0000000312007812 */ /* 0x000fe200078ec0ff */
[----:B------:R-:W-:Y:S01]  /*1c00*/  ULDC.64 UR8, c[0x0][0x5d0] ;  /* 0x0001740000087ab9 */ /* 0x000fe20000000a00 */
[----:B------:R-:W-:Y:S01]  /*1c10*/  PRMT R8, R9, 0x6540, R152 ;  /* 0x0000654009087816 */ /* 0x000fe20000000098 */
[----:B------:R-:W-:Y:S01]  /*1c20*/  IMAD.SHL.U32 R152, R152, 0x100, RZ ;  /* 0x0000010098987824 */ /* 0x000fe200078e00ff */
[----:B------:R-:W-:Y:S01]  /*1c30*/  UIMAD.WIDE.U32 UR4, UR39, -0x33333333, URZ ;  /* 0xcccccccd270478a5 */ /* 0x000fe2000f8e003f */
[----:B------:R-:W-:Y:S01]  /*1c40*/  IMAD R4, R21, UR8, RZ ;  /* 0x0000000815047c24 */ /* 0x000fe2000f8e02ff */
[----:B------:R-:W-:Y:S01]  /*1c50*/  USEL UR6, URZ, 0x1, !UP0 ;  /* 0x000000013f067887 */ /* 0x000fe2000c000000 */
[----:B--2---:R-:W-:Y:S01]  /*1c60*/  IMAD R13, R0, -0x2, R7 ;  /* 0xfffffffe000d7824 */ /* 0x004fe200078e0207 */
[----:B------:R-:W-:Y:S01]  /*1c70*/  ISETP.GE.AND P0, PT, R152, R7, PT ;  /* 0x000000079800720c */ /* 0x000fe20003f06270 */
[C---:B------:R-:W-:Y:S01]  /*1c80*/  IMAD.SHL.U32 R0, R153.reuse, 0x80, RZ ;  /* 0x0000008099007824 */ /* 0x040fe200078e00ff */
[----:B------:R-:W-:Y:S01]  /*1c90*/  SHF.R.S32.HI R9, RZ, 0x1f, R8 ;  /* 0x0000001fff097819 */ /* 0x000fe20000011408 */
[----:B------:R-:W-:Y:S01]  /*1ca0*/  USHF.R.U32.HI UR4, URZ, 0x2, UR5 ;  /* 0x000000023f047899 */ /* 0x000fe20008011605 */
[----:B------:R-:W-:Y:S01]  /*1cb0*/  LOP3.LUT R3, R6, 0x40, R3, 0xe2, !PT ;  /* 0x0000004006037812 */ /* 0x000fe200078ee203 */
[----:B------:R-:W-:Y:S01]  /*1cc0*/  ULOP3.LUT UR38, UR38, UR6, URZ, 0x3c, !UPT ;  /* 0x0000000626267292 */ /* 0x000fe2000f8e3c3f */
[C---:B------:R-:W-:Y:S01]  /*1cd0*/  ISETP.GE.OR P0, PT, R0.reuse, UR7, P0 ;  /* 0x0000000700007c0c */ /* 0x040fe20008706670 */
[----:B------:R-:W-:Y:S01]  /*1ce0*/  IMAD.WIDE R6, R153, 0x80, RZ ;  /* 0x0000008099067825 */ /* 0x000fe200078e02ff */
[----:B------:R-:W-:Y:S01]  /*1cf0*/  UIMAD UR39, UR4, -0x5, UR39 ;  /* 0xfffffffb042778a4 */ /* 0x000fe2000f8e0227 */
[----:B------:R-:W-:Y:S01]  /*1d00*/  IADD3 R0, -R0, UR7, R11 ;  /* 0x0000000700007c10 */ /* 0x000fe2000fffe10b */
[----:B------:R-:W-:Y:S01]  /*1d10*/  @UP1 ULOP3.LUT UR38, UR38, 0x1, UR4, 0x78, !UPT ;  /* 0x0000000126261892 */ /* 0x000fe2000f8e7804 */
[C---:B------:R-:W-:Y:S01]  /*1d20*/  IMAD R15, R23.reuse, UR9, R4 ;  /* 0x00000009170f7c24 */ /* 0x040fe2000f8e0204 */
[----:B------:R-:W-:Y:S01]  /*1d30*/  LOP3.LUT R169, R6, R3, R10, 0xfe, !PT ;  /* 0x0000000306a97212 */ /* 0x000fe200078efe0a */
[----:B------:R-:W-:-:S04]  /*1d40*/  IMAD.WIDE.U32 R4, R23, UR8, R8 ;  /* 0x0000000817047c25 */ /* 0x000fc8000f8e0008 */
[----:B------:R-:W-:Y:S02]  /*1d50*/  IMAD.IADD R5, R5, 0x1, R15 ;  /* 0x0000000105057824 */ /* 0x000fe400078e020f */
[----:B------:R-:W-:Y:S02]  /*1d60*/  IMAD.IADD R3, R13, 0x1, -R152 ;  /* 0x000000010d037824 */ /* 0x000fe400078e0a98 */
[----:B------:R-:W-:Y:S01]  /*1d70*/  IMAD.MOV.U32 R153, RZ, RZ, -0x1 ;  /* 0xffffffffff997424 */ /* 0x000fe200078e00ff */
[----:B------:R-:W-:Y:S06]  /*1d80*/  @P0 BRA `(.L_x_28) ;  /* 0x0000007800d80947 */ /* 0x000fec0003800000 */
[----:B------:R-:W0:Y:S01]  /*1d90*/  LDC.64 R10, c[0x0][0x5c8] ;  /* 0x00017200ff0a7b82 */ /* 0x000e220000000a00 */
[----:B-----5:R-:W-:Y:S01]  /*1da0*/  FSETP.NEU.AND P0, PT, R155, RZ, PT ;  /* 0x000000ff9b00720b */ /* 0x020fe20003f0d000 */
[----:B------:R-:W-:Y:S01]  /*1db0*/  BSSY B0, `(.L_x_28) ;  /* 0x00007b3000007945 */ /* 0x000fe20003800000 */
[----:B------:R-:W-:-:S04]  /*1dc0*/  ISETP.GT.AND P1, PT, R3, RZ, PT ;  /* 0x000000ff0300720c */ /* 0x000fc80003f24270 */
[----:B------:R-:W-:Y:S01]  /*1dd0*/  ISETP.GT.AND P2, PT, R0, RZ, P1 ;  /* 0x000000ff0000720c */ /* 0x000fe20000f44270 */
[-C--:B0-----:R-:W-:Y:S02]  /*1de0*/  IMAD R12, R7, R10.reuse, RZ ;  /* 0x0000000a070c7224 */ /* 0x081fe400078e02ff */
[----:B------:R-:W-:-:S04]  /*1df0*/  IMAD.WIDE.U32 R162, R169, R10, R4 ;  /* 0x0000000aa9a27225 */ /* 0x000fc800078e0004 */
[----:B------:R-:W-:-:S04]  /*1e00*/  IMAD R5, R169, R11, R12 ;  /* 0x0000000ba9057224 */ /* 0x000fc800078e020c */
[----:B------:R-:W-:Y:S01]  /*1e10*/  IMAD.IADD R171, R163, 0x1, R5 ;  /* 0x00000001a3ab7824 */ /* 0x000fe200078e0205 */
[----:B------:R-:W-:Y:S06]  /*1e20*/  @!P0 BRA `(.L_x_29) ;  /* 0x0000005400948947 */ /* 0x000fec0003800000 */
[----:B------:R-:W0:Y:S01]  /*1e30*/  LDC.64 R14, c[0x0][0x5b8] ;  /* 0x00016e00ff0e7b82 */ /* 0x000e220000000a00 */
[----:B------:R-:W-:-:S07]  /*1e40*/  ULDC.64 UR4, c[0x0][0x5c0] ;  /* 0x0001700000047ab9 */ /* 0x000fce0000000a00 */
[----:B------:R-:W1:Y:S08]  /*1e50*/  LDC.64 R166, c[0x0][0x5b0] ;  /* 0x00016c00ffa67b82 */ /* 0x000e700000000a00 */
[----:B------:R-:W2:Y:S01]  /*1e60*/  LDC.64 R12, c[0x0][0x5a8] ;  /* 0x00016a00ff0c7b82 */ /* 0x000ea20000000a00 */
[-C--:B0-----:R-:W-:Y:S02]  /*1e70*/  IMAD R4, R21, R14.reuse, RZ ;  /* 0x0000000e15047224 */ /* 0x081fe400078e02ff */
[----:B------:R-:W-:-:S04]  /*1e80*/  IMAD.WIDE.U32 R164, R23, R14, R8 ;  /* 0x0000000e17a47225 */ /* 0x000fc800078e0008 */
[----:B------:R-:W-:Y:S02]  /*1e90*/  IMAD R161, R23, R15, R4 ;  /* 0x0000000f17a17224 */ /* 0x000fe400078e0204 */
[-C--:B-1----:R-:W-:Y:S02]  /*1ea0*/  IMAD R6, R7, R166.reuse, RZ ;  /* 0x000000a607067224 */ /* 0x082fe400078e02ff */
[----:B------:R-:W-:Y:S02]  /*1eb0*/  IMAD.IADD R21, R165, 0x1, R161 ;  /* 0x00000001a5157824 */ /* 0x000fe400078e02a1 */
[----:B------:R-:W-:Y:S02]  /*1ec0*/  IMAD.MOV.U32 R20, RZ, RZ, R164 ;  /* 0x000000ffff147224 */ /* 0x000fe400078e00a4 */
[C---:B------:R-:W-:Y:S02]  /*1ed0*/  IMAD R163, R169.reuse, R167, R6 ;  /* 0x000000a7a9a37224 */ /* 0x040fe400078e0206 */
[----:B------:R-:W-:-:S04]  /*1ee0*/  IMAD.WIDE.U32 R4, R169, R166, R20 ;  /* 0x000000a6a9047225 */ /* 0x000fc800078e0014 */
[----:B------:R-:W-:Y:S01]  /*1ef0*/  IMAD.IADD R5, R5, 0x1, R163 ;  /* 0x0000000105057824 */ /* 0x000fe200078e02a3 */
[----:B--2---:R-:W-:-:S04]  /*1f00*/  LEA R6, P0, R4, R12, 0x2 ;  /* 0x0000000c04067211 */ /* 0x004fc800078010ff */
[----:B------:R-:W-:-:S05]  /*1f10*/  LEA.HI.X R7, R4, R13, R5, 0x2, P0 ;  /* 0x0000000d04077211 */ /* 0x000fca00000f1405 */
[----:B------:R0:W2:Y:S01]  /*1f20*/  @P2 LDG.E.LTC128B R15, desc[UR36][R6.64] ;  /* 0x00000024060f2981 */ /* 0x0000a2000c1e1920 */
[----:B------:R-:W-:Y:S01]  /*1f30*/  IMAD.WIDE.U32 R4, R169, R166, R8 ;  /* 0x000000a6a9047225 */ /* 0x000fe200078e0008 */
[----:B------:R-:W-:Y:S01]  /*1f40*/  ISETP.GT.AND P0, PT, R3, 0x1, PT ;  /* 0x000000010300780c */ /* 0x000fe20003f04270 */
[----:B------:R-:W-:Y:S02]  /*1f50*/  BSSY B1, `(.L_x_30) ;  /* 0x0000013000017945 */ /* 0x000fe40003800000 */
[----:B------:R-:W-:Y:S02]  /*1f60*/  IMAD.IADD R5, R163, 0x1, R5 ;  /* 0x00000001a3057824 */ /* 0x000fe400078e0205 */
[----:B------:R-:W-:Y:S02]  /*1f70*/  IMAD.SHL.U32 R158, R166, 0x8, RZ ;  /* 0x00000008a69e7824 */ /* 0x000fe400078e00ff */
[----:B------:R-:W-:Y:S01]  /*1f80*/  IMAD.WIDE.U32 R156, R23, R14, R4 ;  /* 0x0000000e179c7225 */ /* 0x000fe200078e0004 */
[----:B------:R-:W-:-:S03]  /*1f90*/  LEA R4, P3, R162, UR4, 0x2 ;  /* 0x00000004a2047c11 */ /* 0x000fc6000f8610ff */
[----:B0-----:R-:W-:Y:S01]  /*1fa0*/  IMAD.IADD R7, R161, 0x1, R157 ;  /* 0x00000001a1077824 */ /* 0x001fe200078e029d */
[----:B------:R-:W-:Y:S02]  /*1fb0*/  LEA.HI.X R5, R162, UR5, R171, 0x2, P3 ;  /* 0x00000005a2057c11 */ /* 0x000fe400098f14ab */
[----:B------:R-:W-:Y:S02]  /*1fc0*/  ISETP.GT.AND P3, PT, R0, RZ, P0 ;  /* 0x000000ff0000720c */ /* 0x000fe40000764270 */
[----:B------:R-:W-:-:S04]  /*1fd0*/  LEA R6, P4, R156, R12, 0x2 ;  /* 0x0000000c9c067211 */ /* 0x000fc800078810ff */
[----:B------:R-:W-:Y:S02]  /*1fe0*/  LEA.HI.X R7, R156, R13, R7, 0x2, P4 ;  /* 0x0000000d9c077211 */ /* 0x000fe400020f1407 */
[----:B--2---:R-:W-:-:S05]  /*1ff0*/  LOP3.LUT R152, R15, 0xffffe000, RZ, 0xc0, !PT ;  /* 0xffffe0000f987812 */ /* 0x004fca00078ec0ff */
[----:B------:R-:W-:-:S04]  /*2000*/  FMUL R159, R152, R155 ;  /* 0x0000009b989f7220 */ /* 0x000fc80000400000 */
[----:B------:R-:W-:Y:S01]  /*2010*/  FFMA R173, R24, R154, R159 ;  /* 0x0000009a18ad7223 */ /* 0x000fe2000000009f */
[----:B------:R-:W-:-:S04]  /*2020*/  SHF.L.U64.HI R159, R166, 0x3, R167 ;  /* 0x00000003a69f7819 */ /* 0x000fc800000102a7 */
[----:B------:R-:W-:Y:S01]  /*2030*/  F2FP.TF32.F32.PACK_B R173, R173 ;  /* 0x000000adffad723e */ /* 0x000fe200024050ff */
[----:B------:R-:W-:-:S04]  /*2040*/  IMAD.WIDE.U32 R158, R169, R166, R158 ;  /* 0x000000a6a99e7225 */ /* 0x000fc800078e009e */
[----:B------:R0:W-:Y:S01]  /*2050*/  @P2 STG.E desc[UR36][R4.64], R173 ;  /* 0x000000ad04002986 */ /* 0x0001e2000c101924 */
[----:B------:R-:W-:Y:S05]  /*2060*/  @!P3 BRA `(.L_x_31) ;  /* 0x000000000004b947 */ /* 0x000fea0003800000 */
[----:B------:R1:W5:Y:S02]  /*2070*/  LDG.E.LTC128B R15, desc[UR36][R6.64+0x4] ;  /* 0x00000424060f7981 */ /* 0x000364000c1e1920 */
.L_x_31:
[----:B------:R-:W-:Y:S05]  /*2080*/  BSYNC B1 ;  /* 0x0000000000017941 */ /* 0x000fea0003800000 */
.L_x_30:
[----:B-----5:R-:W-:Y:S01]  /*2090*/  LOP3.LUT R20, R15, 0xffffe000, RZ, 0xc0, !PT ;  /* 0xffffe0000f147812 */ /* 0x020fe200078ec0ff */
[----:B------:R-:W-:Y:S01]  /*20a0*/  IMAD.IADD R163, R163, 0x1, R159 ;  /* 0x00000001a3a37824 */ /* 0x000fe200078e029f */
[----:B------:R-:W-:Y:S01]  /*20b0*/  IADD3 R164, P2, R164, R158, RZ ;  /* 0x0000009ea4a47210 */ /* 0x000fe20007f5e0ff */
[----:B------:R-:W-:Y:S01]  /*20c0*/  IMAD.MOV.U32 R152, RZ, RZ, R15 ;  /* 0x000000ffff987224 */ /* 0x000fe200078e000f */
[----:B------:R-:W-:Y:S01]  /*20d0*/  ISETP.GT.AND P1, PT, R0, 0x8, P1 ;  /* 0x000000080000780c */ /* 0x000fe20000f24270 */
[----:B------:R-:W-:Y:S02]  /*20e0*/  FMUL R20, R20, R155 ;  /* 0x0000009b14147220 */ /* 0x000fe40000400000 */
[----:B------:R-:W-:Y:S02]  /*20f0*/  IMAD.X R21, R163, 0x1, R21, P2 ;  /* 0x00000001a3157824 */ /* 0x000fe400010e0615 */
[----:B------:R-:W-:Y:S01]  /*2100*/  FFMA R157, R25, R154, R20 ;  /* 0x0000009a199d7223 */ /* 0x000fe20000000014 */
[----:B------:R-:W-:-:S04]  /*2110*/  LEA R20, P2, R164, R12, 0x2 ;  /* 0x0000000ca4147211 */ /* 0x000fc800078410ff */
[----:B------:R-:W-:Y:S02]  /*2120*/  F2FP.TF32.F32.PACK_B R157, R157 ;  /* 0x0000009dff9d723e */ /* 0x000fe400024050ff */
[----:B------:R-:W-:-:S03]  /*2130*/  LEA.HI.X R21, R164, R13, R21, 0x2, P2 ;  /* 0x0000000da4157211 */ /* 0x000fc600010f1415 */
[----:B------:R2:W-:Y:S04]  /*2140*/  @P3 STG.E desc[UR36][R4.64+0x4], R157 ;  /* 0x0000049d04003986 */ /* 0x0005e8000c101924 */
[----:B------:R-:W3:Y:S01]  /*2150*/  @P1 LDG.E.LTC128B R152, desc[UR36][R20.64] ;  /* 0x0000002414981981 */ /* 0x000ee2000c1e1920 */
[----:B------:R-:W-:Y:S01]  /*2160*/  IADD3 R8, P2, R8, R158, RZ ;  /* 0x0000009e08087210 */ /* 0x000fe20007f5e0ff */
[----:B------:R-:W-:Y:S01]  /*2170*/  BSSY B1, `(.L_x_32) ;  /* 0x0000011000017945 */ /* 0x000fe20003800000 */
[----:B------:R-:W-:Y:S02]  /*2180*/  SHF.L.U64.HI R11, R10, 0x5, R11 ;  /* 0x000000050a0b7819 */ /* 0x000fe4000001020b */
[----:B------:R-:W-:Y:S01]  /*2190*/  ISETP.GT.AND P0, PT, R0, 0x8, P0 ;  /* 0x000000080000780c */ /* 0x000fe20000704270 */
[----:B------:R-:W-:Y:S01]  /*21a0*/  IMAD.X R9, R9, 0x1, R163, P2 ;  /* 0x0000000109097824 */ /* 0x000fe200010e06a3 */
[----:B------:R-:W-:Y:S01]  /*21b0*/  LEA R10, P2, R10, R4, 0x5 ;  /* 0x000000040a0a7211 */ /* 0x000fe200078428ff */
[----:B------:R-:W-:-:S04]  /*21c0*/  IMAD.WIDE.U32 R14, R23, R14, R8 ;  /* 0x0000000e170e7225 */ /* 0x000fc800078e0008 */
[----:B------:R-:W-:Y:S01]  /*21d0*/  IMAD.X R11, R11, 0x1, R5, P2 ;  /* 0x000000010b0b7824 */ /* 0x000fe200010e0605 */
[----:B------:R-:W-:Y:S01]  /*21e0*/  LEA R8, P3, R14, R12, 0x2 ;  /* 0x0000000c0e087211 */ /* 0x000fe200078610ff */
[----:B------:R-:W-:-:S05]  /*21f0*/  IMAD.IADD R9, R161, 0x1, R15 ;  /* 0x00000001a1097824 */ /* 0x000fca00078e020f */
[----:B------:R-:W-:Y:S02]  /*2200*/  LEA.HI.X R9, R14, R13, R9, 0x2, P3 ;  /* 0x0000000d0e097211 */ /* 0x000fe400018f1409 */
[----:B---3--:R-:W-:-:S05]  /*2210*/  LOP3.LUT R24, R152, 0xffffe000, RZ, 0xc0, !PT ;  /* 0xffffe00098187812 */ /* 0x008fca00078ec0ff */
[----:B------:R-:W-:-:S04]  /*2220*/  FMUL R25, R24, R155 ;  /* 0x0000009b18197220 */ /* 0x000fc80000400000 */
[----:B------:R-:W-:-:S05]  /*2230*/  FFMA R25, R26, R154, R25 ;  /* 0x0000009a1a197223 */ /* 0x000fca0000000019 */
[----:B------:R-:W-:-:S05]  /*2240*/  F2FP.TF32.F32.PACK_B R25, R25 ;  /* 0x00000019ff19723e */ /* 0x000fca00024050ff */
[----:B------:R2:W-:Y:S01]  /*2250*/  @P1 STG.E desc[UR36][R10.64], R25 ;  /* 0x000000190a001986 */ /* 0x0005e2000c101924 */
[----:B------:R-:W-:Y:S05]  /*2260*/  @!P0 BRA `(.L_x_33) ;  /* 0x0000000000048947 */ /* 0x000fea0003800000 */
[----:B------:R3:W5:Y:S02]  /*2270*/  LDG.E.LTC128B R152, desc[UR36][R8.64+0x4] ;  /* 0x0000042408987981 */ /* 0x000764000c1e1920 */
.L_x_33:
[----:B------:R-:W-:Y:S05]  /*2280*/  BSYNC B1 ;  /* 0x0000000000017941 */ /* 0x000fea0003800000 */
.L_x_32:
[----:B-----5:R-:W-:Y:S01]  /*2290*/  LOP3.LUT R12, R152, 0xffffe000, RZ, 0xc0, !PT ;  /* 0xffffe000980c7812 */ /* 0x020fe200078ec0ff */
[----:B------:R-:W-:Y:S01]  /*22a0*/  BSSY B1, `(.L_x_34) ;  /* 0x0000009000017945 */ /* 0x000fe20003800000 */
[----:B------:R-:W-:-:S03]  /*22b0*/  ISETP.GT.AND P1, PT, R3, 0x8, PT ;  /* 0x000000080300780c */ /* 0x000fc60003f24270 */
[----:B------:R-:W-:Y:S01]  /*22c0*/  FMUL R12, R12, R155 ;  /* 0x0000009b0c0c7220 */ /* 0x000fe20000400000 */
[----:B------:R-:W-:-:S03]  /*22d0*/  ISETP.GT.AND P2, PT, R0, RZ, P1 ;  /* 0x000000ff0000720c */ /* 0x000fc60000f44270 */
[----:B------:R-:W-:-:S05]  /*22e0*/  FFMA R27, R27, R154, R12 ;  /* 0x0000009a1b1b7223 */ /* 0x000fca000000000c */
[----:B------:R-:W-:-:S05]  /*22f0*/  F2FP.TF32.F32.PACK_B R27, R27 ;  /* 0x0000001bff1b723e */ /* 0x000fca00024050ff */
[----:B------:R4:W-:Y:S01]  /*2300*/  @P0 STG.E desc[UR36][R10.64+0x4], R27 ;  /* 0x0000041b0a000986 */ /* 0x0009e2000c101924 */
[----:B------:R-:W-:Y:S05]  /*2310*/  @!P2 BRA `(.L_x_35) ;  /* 0x000000000004a947 */ /* 0x000fea0003800000 */
[----:B------:R0:W5:Y:S02]  /*2320*/  LDG.E.LTC128B R152, desc[UR36][R6.64+0x20] ;  /* 0x0000202406987981 */ /* 0x000164000c1e1920 */
.L_x_35:
[----:B------:R-:W-:Y:S05]  /*2330*/  BSYNC B1 ;  /* 0x0000000000017941 */ /* 0x000fea0003800000 */
.L_x_34:
        /* <DEDUP_REMOVED lines=10> */
.L_x_37:
[----:B------:R-:W-:Y:S05]  /*23e0*/  BSYNC B1 ;  /* 0x0000000000017941 */ /* 0x000fea0003800000 */
.L_x_36:
[----:B-----5:R-:W-:Y:S01]  /*23f0*/  LOP3.LUT R12, R152, 0xffffe000, RZ, 0xc0, !PT ;  /* 0xffffe000980c7812 */ /* 0x020fe200078ec0ff */
[----:B------:R-:W-:Y:S01]  /*2400*/  BSSY B1, `(.L_x_38) ;  /* 0x0000008000017945 */ /* 0x000fe20003800000 */
[----:B------:R-:W-:-:S03]  /*2410*/  ISETP.GT.AND P1, PT, R0, 0x8, P1 ;  /* 0x000000080000780c */ /* 0x000fc60000f24270 */
[----:B------:R-:W-:-:S04]  /*2420*/  FMUL R12, R12, R155 ;  /* 0x0000009b0c0c7220 */ /* 0x000fc80000400000 */
[----:B------:R-:W-:-:S05]  /*2430*/  FFMA R29, R29, R154, R12 ;  /* 0x0000009a1d1d7223 */ /* 0x000fca000000000c */
[----:B------:R-:W-:-:S05]  /*2440*/  F2FP.TF32.F32.PACK_B R29, R29 ;  /* 0x0000001dff1d723e */ /* 0x000fca00024050ff */
[----:B------:R0:W-:Y:S01]  /*2450*/  @P3 STG.E desc[UR36][R4.64+0x24], R29 ;  /* 0x0000241d04003986 */ /* 0x0001e2000c101924 */
[----:B------:R-:W-:Y:S05]  /*2460*/  @!P1 BRA `(.L_x_39) ;  /* 0x0000000000049947 */ /* 0x000fea0003800000 */
[----:B------:R0:W5:Y:S02]  /*2470*/  LDG.E.LTC128B R152, desc[UR36][R8.64+0x20] ;  /* 0x0000202408987981 */ /* 0x000164000c1e1920 */
.L_x_39:
[----:B------:R-:W-:Y:S05]  /*2480*/  BSYNC B1 ;  /* 0x0000000000017941 */ /* 0x000fea0003800000 */
.L_x_38:
[----:B-----5:R-:W-:Y:S01]  /*2490*/  LOP3.LUT R12, R152, 0xffffe000, RZ, 0xc0, !PT ;  /* 0xffffe000980c7812 */ /* 0x020fe200078ec0ff */
[----:B------:R-:W-:Y:S01]  /*24a0*/  BSSY B1, `(.L_x_40) ;  /* 0x0000008000017945 */ /* 0x000fe20003800000 */
[----:B------:R-:W-:-:S03]  /*24b0*/  ISETP.GT.AND P0, PT, R0, 0x8, P0 ;  /* 0x000000080000780c */ /* 0x000fc60000704270 */
[----:B0-----:R-:W-:-:S04]  /*24c0*/  FMUL R13, R12, R155 ;  /* 0x0000009b0c0d7220 */ /* 0x001fc80000400000 */
[----:B------:R-:W-:-:S05]  /*24d0*/  FFMA R13, R30, R154, R13 ;  /* 0x0000009a1e0d7223 */ /* 0x000fca000000000d */
[----:B------:R-:W-:-:S05]  /*24e0*/  F2FP.TF32.F32.PACK_B R13, R13 ;  /* 0x0000000dff0d723e */ /* 0x000fca00024050ff */
[----:B------:R0:W-:Y:S01]  /*24f0*/  @P1 STG.E desc[UR36][R10.64+0x20], R13 ;  /* 0x0000200d0a001986 */ /* 0x0001e2000c101924 */
[----:B------:R-:W-:Y:S05]  /*2500*/  @!P0 BRA `(.L_x_41) ;  /* 0x0000000000048947 */ /* 0x000fea0003800000 */
[----:B------:R0:W5:Y:S02]  /*2510*/  LDG.E.LTC128B R152, desc[UR36][R8.64+0x24] ;  /* 0x0000242408987981 */ /* 0x000164000c1e1920 */
.L_x_41:
[----:B------:R-:W-:Y:S05]  /*2520*/  BSYNC B1 ;  /* 0x0000000000017941 */ /* 0x000fea0003800000 */
.L_x_40:
        /* <DEDUP_REMOVED lines=10> */
.L_x_43:
[----:B------:R-:W-:Y:S05]  /*25d0*/  BSYNC B1 ;  /* 0x0000000000017941 */ /* 0x000fea0003800000 */
.L_x_42:
[----:B-----5:R-:W-:Y:S01]  /*25e0*/  LOP3.LUT R12, R152, 0xffffe000, RZ, 0xc0, !PT ;  /* 0xffffe000980c7812 */ /* 0x020fe200078ec0ff */
[----:B------:R-:W-:Y:S01]  /*25f0*/  BSSY B1, `(.L_x_44) ;  /* 0x0000009000017945 */ /* 0x000fe20003800000 */
[----:B------:R-:W-:-:S03]  /*2600*/  ISETP.GT.AND P0, PT, R3, 0x11, PT ;  /* 0x000000110300780c */ /* 0x000fc60003f04270 */
[----:B0-----:R-:W-:Y:S01]  /*2610*/  FMUL R13, R12, R155 ;  /* 0x0000009b0c0d7220 */ /* 0x001fe20000400000 */
[----:B------:R-:W-:-:S03]  /*2620*/  ISETP.GT.AND P3, PT, R0, RZ, P0 ;  /* 0x000000ff0000720c */ /* 0x000fc60000764270 */
[----:B------:R-:W-:-:S05]  /*2630*/  FFMA R13, R32, R154, R13 ;  /* 0x0000009a200d7223 */ /* 0x000fca000000000d */
[----:B------:R-:W-:-:S05]  /*2640*/  F2FP.TF32.F32.PACK_B R13, R13 ;  /* 0x0000000dff0d723e */ /* 0x000fca00024050ff */
[----:B------:R0:W-:Y:S01]  /*2650*/  @P2 STG.E desc[UR36][R4.64+0x40], R13 ;  /* 0x0000400d04002986 */ /* 0x0001e2000c101924 */
[----:B------:R-:W-:Y:S05]  /*2660*/  @!P3 BRA `(.L_x_45) ;  /* 0x000000000004b947 */ /* 0x000fea0003800000 */
[----:B------:R0:W5:Y:S02]  /*2670*/  LDG.E.LTC128B R152, desc[UR36][R6.64+0x44] ;  /* 0x0000442406987981 */ /* 0x000164000c1e1920 */
.L_x_45:
[----:B------:R-:W-:Y:S05]  /*2680*/  BSYNC B1 ;  /* 0x0000000000017941 */ /* 0x000fea0003800000 */
.L_x_44:
        /* <DEDUP_REMOVED lines=9> */
.L_x_47:
[----:B------:R-:W-:Y:S05]  /*2720*/  BSYNC B1 ;  /* 0x0000000000017941 */ /* 0x000fea0003800000 */
.L_x_46:
        /* <DEDUP_REMOVED lines=9> */
.L_x_49:
[----:B------:R-:W-:Y:S05]  /*27c0*/  BSYNC B1 ;  /* 0x0000000000017941 */ /* 0x000fea0003800000 */
.L_x_48:
        /* <DEDUP_REMOVED lines=10> */
.L_x_51:
[----:B------:R-:W-:Y:S05]  /*2870*/  BSYNC B1 ;  /* 0x0000000000017941 */ /* 0x000fea0003800000 */
.L_x_50:
        /* <DEDUP_REMOVED lines=10> */
.L_x_53:
[----:B------:R-:W-:Y:S05]  /*2920*/  BSYNC B1 ;  /* 0x0000000000017941 */ /* 0x000fea0003800000 */
.L_x_52:
        /* <DEDUP_REMOVED lines=9> */
.L_x_55:
[----:B------:R-:W-:Y:S05]  /*29c0*/  BSYNC B1 ;  /* 0x0000000000017941 */ /* 0x000fea0003800000 */
.L_x_54:
        /* <DEDUP_REMOVED lines=9> */
.L_x_57:
[----:B------:R-:W-:Y:S05]  /*2a60*/  BSYNC B1 ;  /* 0x0000000000017941 */ /* 0x000fea0003800000 */
.L_x_56:
        /* <DEDUP_REMOVED lines=10> */
.L_x_59:
[----:B------:R-:W-:Y:S05]  /*2b10*/  BSYNC B1 ;  /* 0x0000000000017941 */ /* 0x000fea0003800000 */
.L_x_58:
        /* <DEDUP_REMOVED lines=10> */
.L_x_61:
[----:B------:R-:W-:Y:S05]  /*2bc0*/  BSYNC B1 ;  /* 0x0000000000017941 */ /* 0x000fea0003800000 */
.L_x_60:
        /* <DEDUP_REMOVED lines=9> */
.L_x_63:
[----:B------:R-:W-:Y:S05]  /*2c60*/  BSYNC B1 ;  /* 0x0000000000017941 */ /* 0x000fea0003800000 */
.L_x_62:
        /* <DEDUP_REMOVED lines=9> */
.L_x_65:
[----:B------:R-:W-:Y:S05]  /*2d00*/  BSYNC B1 ;  /* 0x0000000000017941 */ /* 0x000fea0003800000 */
.L_x_64:
        /* <DEDUP_REMOVED lines=10> */
.L_x_67:
[----:B------:R-:W-:Y:S05]  /*2db0*/  BSYNC B1 ;  /* 0x0000000000017941 */ /* 0x000fea0003800000 */
.L_x_66:
        /* <DEDUP_REMOVED lines=10> */
.L_x_69:
[----:B------:R-:W-:Y:S05]  /*2e60*/  BSYNC B1 ;  /* 0x0000000000017941 */ /* 0x000fea0003800000 */
.L_x_68:
        /* <DEDUP_REMOVED lines=9> */
.L_x_71:
[----:B------:R-:W-:Y:S05]  /*2f00*/  BSYNC B1 ;  /* 0x0000000000017941 */ /* 0x000fea0003800000 */
.L_x_70:
        /* <DEDUP_REMOVED lines=9> */
.L_x_73:
[----:B------:R-:W-:Y:S05]  /*2fa0*/  BSYNC B1 ;  /* 0x0000000000017941 */ /* 0x000fea0003800000 */
.L_x_72:
        /* <DEDUP_REMOVED lines=10> */
.L_x_75:
[----:B------:R-:W-:Y:S05]  /*3050*/  BSYNC B1 ;  /* 0x0000000000017941 */ /* 0x000fea0003800000 */
.L_x_74:
        /* <DEDUP_REMOVED lines=10> */
.L_x_77:
[----:B------:R-:W-:Y:S05]  /*3100*/  BSYNC B1 ;  /* 0x0000000000017941 */ /* 0x000fea0003800000 */
.L_x_76:
        /* <DEDUP_REMOVED lines=9> */
.L_x_79:
[----:B------:R-:W-:Y:S05]  /*31a0*/  BSYNC B1 ;  /* 0x0000000000017941 */ /* 0x000fea0003800000 */
.L_x_78:
        /* <DEDUP_REMOVED lines=9> */
.L_x_81:
[----:B------:R-:W-:Y:S05]  /*3240*/  BSYNC B1 ;  /* 0x0000000000017941 */ /* 0x000fea0003800000 */
.L_x_80:
        /* <DEDUP_REMOVED lines=10> */
.L_x_83:
[----:B------:R-:W-:Y:S05]  /*32f0*/  BSYNC B1 ;  /* 0x0000000000017941 */ /* 0x000fea0003800000 */
.L_x_82:
        /* <DEDUP_REMOVED lines=10> */
.L_x_85:
[----:B------:R-:W-:Y:S05]  /*33a0*/  BSYNC B1 ;  /* 0x0000000000017941 */ /* 0x000fea0003800000 */
.L_x_84:
        /* <DEDUP_REMOVED lines=9> */
.L_x_87:
[----:B------:R-:W-:Y:S05]  /*3440*/  BSYNC B1 ;  /* 0x0000000000017941 */ /* 0x000fea0003800000 */
.L_x_86:
        /* <DEDUP_REMOVED lines=9> */
.L_x_89:
[----:B------:R-:W-:Y:S05]  /*34e0*/  BSYNC B1 ;  /* 0x0000000000017941 */ /* 0x000fea0003800000 */
.L_x_88:
        /* <DEDUP_REMOVED lines=10> */
.L_x_91:
[----:B------:R-:W-:Y:S05]  /*3590*/  BSYNC B1 ;  /* 0x0000000000017941 */ /* 0x000fea0003800000 */
.L_x_90:
        /* <DEDUP_REMOVED lines=10> */
.L_x_93:
[----:B------:R-:W-:Y:S05]  /*3640*/  BSYNC B1 ;  /* 0x0000000000017941 */ /* 0x000fea0003800000 */
.L_x_92:
        /* <DEDUP_REMOVED lines=9> */
.L_x_95:
[----:B------:R-:W-:Y:S05]  /*36e0*/  BSYNC B1 ;  /* 0x0000000000017941 */ /* 0x000fea0003800000 */
.L_x_94:
        /* <DEDUP_REMOVED lines=9> */
.L_x_97:
[----:B------:R-:W-:Y:S05]  /*3780*/  BSYNC B1 ;  /* 0x0000000000017941 */ /* 0x000fea0003800000 */
.L_x_96:
        /* <DEDUP_REMOVED lines=10> */
.L_x_99:
[----:B------:R-:W-:Y:S05]  /*3830*/  BSYNC B1 ;  /* 0x0000000000017941 */ /* 0x000fea0003800000 */
.L_x_98:
        /* <DEDUP_REMOVED lines=10> */
.L_x_101:
[----:B------:R-:W-:Y:S05]  /*38e0*/  BSYNC B1 ;  /* 0x0000000000017941 */ /* 0x000fea0003800000 */
.L_x_100:
        /* <DEDUP_REMOVED lines=9> */
.L_x_103:
[----:B------:R-:W-:Y:S05]  /*3980*/  BSYNC B1 ;  /* 0x0000000000017941 */ /* 0x000fea0003800000 */
.L_x_102:
        /* <DEDUP_REMOVED lines=9> */
.L_x_105:
[----:B------:R-:W-:Y:S05]  /*3a20*/  BSYNC B1 ;  /* 0x0000000000017941 */ /* 0x000fea0003800000 */
.L_x_104:
        /* <DEDUP_REMOVED lines=10> */
.L_x_107:
[----:B------:R-:W-:Y:S05]  /*3ad0*/  BSYNC B1 ;  /* 0x0000000000017941 */ /* 0x000fea0003800000 */
.L_x_106:
        /* <DEDUP_REMOVED lines=10> */
.L_x_109:
[----:B------:R-:W-:Y:S05]  /*3b80*/  BSYNC B1 ;  /* 0x0000000000017941 */ /* 0x000fea0003800000 */
.L_x_108:
        /* <DEDUP_REMOVED lines=9> */
.L_x_111:
[----:B------:R-:W-:Y:S05]  /*3c20*/  BSYNC B1 ;  /* 0x0000000000017941 */ /* 0x000fea0003800000 */
.L_x_110:
        /* <DEDUP_REMOVED lines=9> */
.L_x_113:
[----:B------:R-:W-:Y:S05]  /*3cc0*/  BSYNC B1 ;  /* 0x0000000000017941 */ /* 0x000fea0003800000 */
.L_x_112:
        /* <DEDUP_REMOVED lines=10> */
.L_x_115:
[----:B------:R-:W-:Y:S05]  /*3d70*/  BSYNC B1 ;  /* 0x0000000000017941 */ /* 0x000fea0003800000 */
.L_x_114:
        /* <DEDUP_REMOVED lines=10> */
.L_x_117:
[----:B------:R-:W-:Y:S05]  /*3e20*/  BSYNC B1 ;  /* 0x0000000000017941 */ /* 0x000fea0003800000 */
.L_x_116:
        /* <DEDUP_REMOVED lines=9> */
.L_x_119:
[----:B------:R-:W-:Y:S05]  /*3ec0*/  BSYNC B1 ;  /* 0x0000000000017941 */ /* 0x000fea0003800000 */
.L_x_118:
        /* <DEDUP_REMOVED lines=9> */
.L_x_121:
[----:B------:R-:W-:Y:S05]  /*3f60*/  BSYNC B1 ;  /* 0x0000000000017941 */ /* 0x000fea0003800000 */
.L_x_120:
        /* <DEDUP_REMOVED lines=10> */
.L_x_123:
[----:B------:R-:W-:Y:S05]  /*4010*/  BSYNC B1 ;  /* 0x0000000000017941 */ /* 0x000fea0003800000 */
.L_x_122:
        /* <DEDUP_REMOVED lines=10> */
.L_x_125:
[----:B------:R-:W-:Y:S05]  /*40c0*/  BSYNC B1 ;  /* 0x0000000000017941 */ /* 0x000fea0003800000 */
.L_x_124:
        /* <DEDUP_REMOVED lines=9> */
.L_x_127:
[----:B------:R-:W-:Y:S05]  /*4160*/  BSYNC B1 ;  /* 0x0000000000017941 */ /* 0x000fea0003800000 */
.L_x_126:
        /* <DEDUP_REMOVED lines=9> */
.L_x_129:
[----:B------:R-:W-:Y:S05]  /*4200*/  BSYNC B1 ;  /* 0x0000000000017941 */ /* 0x000fea0003800000 */
.L_x_128:
        /* <DEDUP_REMOVED lines=10> */
.L_x_131:
[----:B------:R-:W-:Y:S05]  /*42b0*/  BSYNC B1 ;  /* 0x0000000000017941 */ /* 0x000fea0003800000 */
.L_x_130:
        /* <DEDUP_REMOVED lines=10> */
.L_x_133:
[----:B------:R-:W-:Y:S05]  /*4360*/  BSYNC B1 ;  /* 0x0000000000017941 */ /* 0x000fea0003800000 */
.L_x_132:
        /* <DEDUP_REMOVED lines=9> */
.L_x_135:
[----:B------:R-:W-:Y:S05]  /*4400*/  BSYNC B1 ;  /* 0x0000000000017941 */ /* 0x000fea0003800000 */
.L_x_134:
        /* <DEDUP_REMOVED lines=9> */
.L_x_137:
[----:B------:R-:W-:Y:S05]  /*44a0*/  BSYNC B1 ;  /* 0x0000000000017941 */ /* 0x000fea0003800000 */
.L_x_136:
        /* <DEDUP_REMOVED lines=10> */
.L_x_139:
[----:B------:R-:W-:Y:S05]  /*4550*/  BSYNC B1 ;  /* 0x0000000000017941 */ /* 0x000fea0003800000 */
.L_x_138:
        /* <DEDUP_REMOVED lines=10> */
.L_x_141:
[----:B------:R-:W-:Y:S05]  /*4600*/  BSYNC B1 ;  /* 0x0000000000017941 */ /* 0x000fea0003800000 */
.L_x_140:
        /* <DEDUP_REMOVED lines=9> */
.L_x_143:
[----:B------:R-:W-:Y:S05]  /*46a0*/  BSYNC B1 ;  /* 0x0000000000017941 */ /* 0x000fea0003800000 */
.L_x_142:
        /* <DEDUP_REMOVED lines=9> */
.L_x_145:
[----:B------:R-:W-:Y:S05]  /*4740*/  BSYNC B1 ;  /* 0x0000000000017941 */ /* 0x000fea0003800000 */
.L_x_144:
        /* <DEDUP_REMOVED lines=10> */
.L_x_147:
[----:B------:R-:W-:Y:S05]  /*47f0*/  BSYNC B1 ;  /* 0x0000000000017941 */ /* 0x000fea0003800000 */
.L_x_146:
        /* <DEDUP_REMOVED lines=10> */
.L_x_149:
[----:B------:R-:W-:Y:S05]  /*48a0*/  BSYNC B1 ;  /* 0x0000000000017941 */ /* 0x000fea0003800000 */
.L_x_148:
        /* <DEDUP_REMOVED lines=9> */
.L_x_151:
[----:B------:R-:W-:Y:S05]  /*4940*/  BSYNC B1 ;  /* 0x0000000000017941 */ /* 0x000fea0003800000 */
.L_x_150:
        /* <DEDUP_REMOVED lines=9> */
.L_x_153:
[----:B------:R-:W-:Y:S05]  /*49e0*/  BSYNC B1 ;  /* 0x0000000000017941 */ /* 0x000fea0003800000 */
.L_x_152:
        /* <DEDUP_REMOVED lines=10> */
.L_x_155:
[----:B------:R-:W-:Y:S05]  /*4a90*/  BSYNC B1 ;  /* 0x0000000000017941 */ /* 0x000fea0003800000 */
.L_x_154:
        /* <DEDUP_REMOVED lines=10> */
.L_x_157:
[----:B------:R-:W-:Y:S05]  /*4b40*/  BSYNC B1 ;  /* 0x0000000000017941 */ /* 0x000fea0003800000 */
.L_x_156:
        /* <DEDUP_REMOVED lines=9> */
.L_x_159:
[----:B------:R-:W-:Y:S05]  /*4be0*/  BSYNC B1 ;  /* 0x0000000000017941 */ /* 0x000fea0003800000 */
.L_x_158:
        /* <DEDUP_REMOVED lines=9> */
.L_x_161:
[----:B------:R-:W-:Y:S05]  /*4c80*/  BSYNC B1 ;  /* 0x0000000000017941 */ /* 0x000fea0003800000 */
.L_x_160:
        /* <DEDUP_REMOVED lines=10> */
.L_x_163:
[----:B------:R-:W-:Y:S05]  /*4d30*/  BSYNC B1 ;  /* 0x0000000000017941 */ /* 0x000fea0003800000 */
.L_x_162:
        /* <DEDUP_REMOVED lines=10> */
.L_x_165:
[----:B------:R-:W-:Y:S05]  /*4de0*/  BSYNC B1 ;  /* 0x0000000000017941 */ /* 0x000fea0003800000 */
.L_x_164:
        /* <DEDUP_REMOVED lines=9> */
.L_x_167:
[----:B------:R-:W-:Y:S05]  /*4e80*/  BSYNC B1 ;  /* 0x0000000000017941 */ /* 0x000fea0003800000 */
.L_x_166:
        /* <DEDUP_REMOVED lines=9> */
.L_x_169:
[----:B------:R-:W-:Y:S05]  /*4f20*/  BSYNC B1 ;  /* 0x0000000000017941 */ /* 0x000fea0003800000 */
.L_x_168:
        /* <DEDUP_REMOVED lines=10> */
.L_x_171:
[----:B------:R-:W-:Y:S05]  /*4fd0*/  BSYNC B1 ;  /* 0x0000000000017941 */ /* 0x000fea0003800000 */
.L_x_170:
        /* <DEDUP_REMOVED lines=10> */
.L_x_173:
[----:B------:R-:W-:Y:S05]  /*5080*/  BSYNC B1 ;  /* 0x0000000000017941 */ /* 0x000fea0003800000 */
.L_x_172:
        /* <DEDUP_REMOVED lines=9> */
.L_x_175:
[----:B------:R-:W-:Y:S05]  /*5120*/  BSYNC B1 ;  /* 0x0000000000017941 */ /* 0x000fea0003800000 */
.L_x_174:
        /* <DEDUP_REMOVED lines=9> */
.L_x_177:
[----:B------:R-:W-:Y:S05]  /*51c0*/  BSYNC B1 ;  /* 0x0000000000017941 */ /* 0x000fea0003800000 */
.L_x_176:
        /* <DEDUP_REMOVED lines=10> */
.L_x_179:
[----:B------:R-:W-:Y:S05]  /*5270*/  BSYNC B1 ;  /* 0x0000000000017941 */ /* 0x000fea0003800000 */
.L_x_178:
        /* <DEDUP_REMOVED lines=10> */
.L_x_181:
[----:B------:R-:W-:Y:S05]  /*5320*/  BSYNC B1 ;  /* 0x0000000000017941 */ /* 0x000fea0003800000 */
.L_x_180:
        /* <DEDUP_REMOVED lines=9> */
.L_x_183:
[----:B------:R-:W-:Y:S05]  /*53c0*/  BSYNC B1 ;  /* 0x0000000000017941 */ /* 0x000fea0003800000 */
.L_x_182:
        /* <DEDUP_REMOVED lines=9> */
.L_x_185:
[----:B------:R-:W-:Y:S05]  /*5460*/  BSYNC B1 ;  /* 0x0000000000017941 */ /* 0x000fea0003800000 */
.L_x_184:
        /* <DEDUP_REMOVED lines=10> */
.L_x_187:
[----:B------:R-:W-:Y:S05]  /*5510*/  BSYNC B1 ;  /* 0x0000000000017941 */ /* 0x000fea0003800000 */
.L_x_186:
        /* <DEDUP_REMOVED lines=10> */
.L_x_189:
[----:B------:R-:W-:Y:S05]  /*55c0*/  BSYNC B1 ;  /* 0x0000000000017941 */ /* 0x000fea0003800000 */
.L_x_188:
        /* <DEDUP_REMOVED lines=9> */
.L_x_191:
[----:B------:R-:W-:Y:S05]  /*5660*/  BSYNC B1 ;  /* 0x0000000000017941 */ /* 0x000fea0003800000 */
.L_x_190:
        /* <DEDUP_REMOVED lines=9> */
.L_x_193:
[----:B------:R-:W-:Y:S05]  /*5700*/  BSYNC B1 ;  /* 0x0000000000017941 */ /* 0x000fea0003800000 */
.L_x_192:
        /* <DEDUP_REMOVED lines=10> */
.L_x_195:
[----:B------:R-:W-:Y:S05]  /*57b0*/  BSYNC B1 ;  /* 0x0000000000017941 */ /* 0x000fea0003800000 */
.L_x_194:
        /* <DEDUP_REMOVED lines=10> */
.L_x_197:
[----:B------:R-:W-:Y:S05]  /*5860*/  BSYNC B1 ;  /* 0x0000000000017941 */ /* 0x000fea0003800000 */
.L_x_196:
        /* <DEDUP_REMOVED lines=9> */
.L_x_199:
[----:B------:R-:W-:Y:S05]  /*5900*/  BSYNC B1 ;  /* 0x0000000000017941 */ /* 0x000fea0003800000 */
.L_x_198:
        /* <DEDUP_REMOVED lines=9> */
.L_x_201:
[----:B------:R-:W-:Y:S05]  /*59a0*/  BSYNC B1 ;  /* 0x0000000000017941 */ /* 0x000fea0003800000 */
.L_x_200:
        /* <DEDUP_REMOVED lines=10> */
.L_x_203:
[----:B------:R-:W-:Y:S05]  /*5a50*/  BSYNC B1 ;  /* 0x0000000000017941 */ /* 0x000fea0003800000 */
.L_x_202:
        /* <DEDUP_REMOVED lines=10> */
.L_x_205:
[----:B------:R-:W-:Y:S05]  /*5b00*/  BSYNC B1 ;  /* 0x0000000000017941 */ /* 0x000fea0003800000 */
.L_x_204:
        /* <DEDUP_REMOVED lines=9> */
.L_x_207:
[----:B------:R-:W-:Y:S05]  /*5ba0*/  BSYNC B1 ;  /* 0x0000000000017941 */ /* 0x000fea0003800000 */
.L_x_206:
        /* <DEDUP_REMOVED lines=9> */
.L_x_209:
[----:B------:R-:W-:Y:S05]  /*5c40*/  BSYNC B1 ;  /* 0x0000000000017941 */ /* 0x000fea0003800000 */
.L_x_208:
        /* <DEDUP_REMOVED lines=10> */
.L_x_211:
[----:B------:R-:W-:Y:S05]  /*5cf0*/  BSYNC B1 ;  /* 0x0000000000017941 */ /* 0x000fea0003800000 */
.L_x_210:
        /* <DEDUP_REMOVED lines=10> */
.L_x_213:
[----:B------:R-:W-:Y:S05]  /*5da0*/  BSYNC B1 ;  /* 0x0000000000017941 */ /* 0x000fea0003800000 */
.L_x_212:
        /* <DEDUP_REMOVED lines=9> */
.L_x_215:
[----:B------:R-:W-:Y:S05]  /*5e40*/  BSYNC B1 ;  /* 0x0000000000017941 */ /* 0x000fea0003800000 */
.L_x_214:
        /* <DEDUP_REMOVED lines=9> */
.L_x_217:
[----:B------:R-:W-:Y:S05]  /*5ee0*/  BSYNC B1 ;  /* 0x0000000000017941 */ /* 0x000fea0003800000 */
.L_x_216:
        /* <DEDUP_REMOVED lines=10> */
.L_x_219:
[----:B------:R-:W-:Y:S05]  /*5f90*/  BSYNC B1 ;  /* 0x0000000000017941 */ /* 0x000fea0003800000 */
.L_x_218:
        /* <DEDUP_REMOVED lines=10> */
.L_x_221:
[----:B------:R-:W-:Y:S05]  /*6040*/  BSYNC B1 ;  /* 0x0000000000017941 */ /* 0x000fea0003800000 */
.L_x_220:
        /* <DEDUP_REMOVED lines=9> */
.L_x_223:
[----:B------:R-:W-:Y:S05]  /*60e0*/  BSYNC B1 ;  /* 0x0000000000017941 */ /* 0x000fea0003800000 */
.L_x_222:
        /* <DEDUP_REMOVED lines=9> */
.L_x_225:
[----:B------:R-:W-:Y:S05]  /*6180*/  BSYNC B1 ;  /* 0x0000000000017941 */ /* 0x000fea0003800000 */
.L_x_224:
        /* <DEDUP_REMOVED lines=10> */
.L_x_227:
[----:B------:R-:W-:Y:S05]  /*6230*/  BSYNC B1 ;  /* 0x0000000000017941 */ /* 0x000fea0003800000 */
.L_x_226:
        /* <DEDUP_REMOVED lines=10> */
.L_x_229:
[----:B------:R-:W-:Y:S05]  /*62e0*/  BSYNC B1 ;  /* 0x0000000000017941 */ /* 0x000fea0003800000 */
.L_x_228:
        /* <DEDUP_REMOVED lines=9> */
.L_x_231:
[----:B------:R-:W-:Y:S05]  /*6380*/  BSYNC B1 ;  /* 0x0000000000017941 */ /* 0x000fea0003800000 */
.L_x_230:
        /* <DEDUP_REMOVED lines=9> */
.L_x_233:
[----:B------:R-:W-:Y:S05]  /*6420*/  BSYNC B1 ;  /* 0x0000000000017941 */ /* 0x000fea0003800000 */
.L_x_232:
        /* <DEDUP_REMOVED lines=10> */
.L_x_235:
[----:B------:R-:W-:Y:S05]  /*64d0*/  BSYNC B1 ;  /* 0x0000000000017941 */ /* 0x000fea0003800000 */
.L_x_234:
        /* <DEDUP_REMOVED lines=10> */
.L_x_237:
[----:B------:R-:W-:Y:S05]  /*6580*/  BSYNC B1 ;  /* 0x0000000000017941 */ /* 0x000fea0003800000 */
.L_x_236:
        /* <DEDUP_REMOVED lines=9> */
.L_x_239:
[----:B------:R-:W-:Y:S05]  /*6620*/  BSYNC B1 ;  /* 0x0000000000017941 */ /* 0x000fea0003800000 */
.L_x_238:
        /* <DEDUP_REMOVED lines=9> */
.L_x_241:
[----:B------:R-:W-:Y:S05]  /*66c0*/  BSYNC B1 ;  /* 0x0000000000017941 */ /* 0x000fea0003800000 */
.L_x_240:
        /* <DEDUP_REMOVED lines=10> */
.L_x_243:
[----:B------:R-:W-:Y:S05]  /*6770*/  BSYNC B1 ;  /* 0x0000000000017941 */ /* 0x000fea0003800000 */
.L_x_242:
        /* <DEDUP_REMOVED lines=10> */
.L_x_245:
[----:B------:R-:W-:Y:S05]  /*6820*/  BSYNC B1 ;  /* 0x0000000000017941 */ /* 0x000fea0003800000 */
.L_x_244:
        /* <DEDUP_REMOVED lines=9> */
.L_x_247:
[----:B------:R-:W-:Y:S05]  /*68c0*/  BSYNC B1 ;  /* 0x0000000000017941 */ /* 0x000fea0003800000 */
.L_x_246:
        /* <DEDUP_REMOVED lines=9> */
.L_x_249:
[----:B------:R-:W-:Y:S05]  /*6960*/  BSYNC B1 ;  /* 0x0000000000017941 */ /* 0x000fea0003800000 */
.L_x_248:
        /* <DEDUP_REMOVED lines=10> */
.L_x_251:
[----:B------:R-:W-:Y:S05]  /*6a10*/  BSYNC B1 ;  /* 0x0000000000017941 */ /* 0x000fea0003800000 */
.L_x_250:
        /* <DEDUP_REMOVED lines=10> */
.L_x_253:
[----:B------:R-:W-:Y:S05]  /*6ac0*/  BSYNC B1 ;  /* 0x0000000000017941 */ /* 0x000fea0003800000 */
.L_x_252:
        /* <DEDUP_REMOVED lines=9> */
.L_x_255:
[----:B------:R-:W-:Y:S05]  /*6b60*/  BSYNC B1 ;  /* 0x0000000000017941 */ /* 0x000fea0003800000 */
.L_x_254:
        /* <DEDUP_REMOVED lines=9> */
.L_x_257:
[----:B------:R-:W-:Y:S05]  /*6c00*/  BSYNC B1 ;  /* 0x0000000000017941 */ /* 0x000fea0003800000 */
.L_x_256:
        /* <DEDUP_REMOVED lines=10> */
.L_x_259:
[----:B------:R-:W-:Y:S05]  /*6cb0*/  BSYNC B1 ;  /* 0x0000000000017941 */ /* 0x000fea0003800000 */
.L_x_258:
        /* <DEDUP_REMOVED lines=10> */
.L_x_261:
[----:B------:R-:W-:Y:S05]  /*6d60*/  BSYNC B1 ;  /* 0x0000000000017941 */ /* 0x000fea0003800000 */
.L_x_260:
        /* <DEDUP_REMOVED lines=9> */
.L_x_263:
[----:B------:R-:W-:Y:S05]  /*6e00*/  BSYNC B1 ;  /* 0x0000000000017941 */ /* 0x000fea0003800000 */
.L_x_262:
        /* <DEDUP_REMOVED lines=9> */
.L_x_265:
[----:B------:R-:W-:Y:S05]  /*6ea0*/  BSYNC B1 ;  /* 0x0000000000017941 */ /* 0x000fea0003800000 */
.L_x_264:
        /* <DEDUP_REMOVED lines=10> */
.L_x_267:
[----:B------:R-:W-:Y:S05]  /*6f50*/  BSYNC B1 ;  /* 0x0000000000017941 */ /* 0x000fea0003800000 */
.L_x_266:
        /* <DEDUP_REMOVED lines=10> */
.L_x_269:
[----:B------:R-:W-:Y:S05]  /*7000*/  BSYNC B1 ;  /* 0x0000000000017941 */ /* 0x000fea0003800000 */
.L_x_268:
        /* <DEDUP_REMOVED lines=9> */
.L_x_271:
[----:B------:R-:W-:Y:S05]  /*70a0*/  BSYNC B1 ;  /* 0x0000000000017941 */ /* 0x000fea0003800000 */
.L_x_270:
        /* <DEDUP_REMOVED lines=9> */
.L_x_273:
[----:B------:R-:W-:Y:S05]  /*7140*/  BSYNC B1 ;  /* 0x0000000000017941 */ /* 0x000fea0003800000 */
.L_x_272:
        /* <DEDUP_REMOVED lines=10> */
.L_x_275:
[----:B------:R-:W-:Y:S05]  /*71f0*/  BSYNC B1 ;  /* 0x0000000000017941 */ /* 0x000fea0003800000 */
.L_x_274:
        /* <DEDUP_REMOVED lines=10> */
.L_x_277:
[----:B------:R-:W-:Y:S05]  /*72a0*/  BSYNC B1 ;  /* 0x0000000000017941 */ /* 0x000fea0003800000 */
.L_x_276:
[----:B01---5:R-:W-:Y:S01]  /*72b0*/  LOP3.LUT R6, R152, 0xffffe000, RZ, 0xc0, !PT ;  /* 0xffffe00098067812 */ /* 0x023fe200078ec0ff */
        /* <DEDUP_REMOVED lines=8> */
.L_x_279:
[----:B------:R-:W-:Y:S05]  /*7340*/  BSYNC B1 ;  /* 0x0000000000017941 */ /* 0x000fea0003800000 */
.L_x_278:
[----:B0-2--5:R-:W-:Y:S01]  /*7350*/  LOP3.LUT R4, R152, 0xffffe000, RZ, 0xc0, !PT ;  /* 0xffffe00098047812 */ /* 0x025fe200078ec0ff */
[----:B------:R-:W-:Y:S01]  /*7360*/  @P1 IMAD.MOV.U32 R5, RZ, RZ, R11 ;  /* 0x000000ffff051224 */ /* 0x000fe200078e000b */
[----:B------:R-:W-:Y:S01]  /*7370*/  ISETP.GT.AND P0, PT, R0, 0x8, P0 ;  /* 0x000000080000780c */ /* 0x000fe20000704270 */
[----:B------:R-:W-:Y:S02]  /*7380*/  BSSY B1, `(.L_x_280) ;  /* 0x0000008000017945 */ /* 0x000fe40003800000 */
[----:B------:R-:W-:Y:S01]  /*7390*/  FMUL R3, R4, R155 ;  /* 0x0000009b04037220 */ /* 0x000fe20000400000 */
[----:B------:R-:W-:-:S03]  /*73a0*/  @P1 IMAD.MOV.U32 R4, RZ, RZ, R10 ;  /* 0x000000ffff041224 */ /* 0x000fc600078e000a */
[----:B------:R-:W-:-:S05]  /*73b0*/  FFMA R3, R150, R154, R3 ;  /* 0x0000009a96037223 */ /* 0x000fca0000000003 */
[----:B------:R-:W-:-:S05]  /*73c0*/  F2FP.TF32.F32.PACK_B R3, R3 ;  /* 0x00000003ff03723e */ /* 0x000fca00024050ff */
[----:B------:R0:W-:Y:S01]  /*73d0*/  @P1 STG.E desc[UR36][R4.64+0x3e0], R3 ;  /* 0x0003e00304001986 */ /* 0x0001e2000c101924 */
[----:B------:R-:W-:Y:S05]  /*73e0*/  @!P0 BRA `(.L_x_281) ;  /* 0x0000000000048947 */ /* 0x000fea0003800000 */
[----:B------:R2:W5:Y:S02]  /*73f0*/  LDG.E.LTC128B R152, desc[UR36][R8.64+0x3e4] ;  /* 0x0003e42408987981 */ /* 0x000564000c1e1920 */
.L_x_281:
[----:B------:R-:W-:Y:S05]  /*7400*/  BSYNC B1 ;  /* 0x0000000000017941 */ /* 0x000fea0003800000 */
.L_x_280:
[----:B------:R-:W-:Y:S05]  /*7410*/  @!P0 BRA `(.L_x_282) ;  /* 0x0000002400308947 */ /* 0x000fea0003800000 */
[----:B-----5:R-:W-:-:S05]  /*7420*/  LOP3.LUT R152, R152, 0xffffe000, RZ, 0xc0, !PT ;  /* 0xffffe00098987812 */ /* 0x020fca00078ec0ff */
[----:B------:R-:W-:-:S04]  /*7430*/  FMUL R152, R152, R155 ;  /* 0x0000009b98987220 */ /* 0x000fc80000400000 */
[----:B------:R-:W-:-:S05]  /*7440*/  FFMA R151, R151, R154, R152 ;  /* 0x0000009a97977223 */ /* 0x000fca0000000098 */
[----:B------:R-:W-:-:S05]  /*7450*/  F2FP.TF32.F32.PACK_B R151, R151 ;  /* 0x00000097ff97723e */ /* 0x000fca00024050ff */
[----:B------:R0:W-:Y:S01]  /*7460*/  STG.E desc[UR36][R10.64+0x3e4], R151 ;  /* 0x0003e4970a007986 */ /* 0x0001e2000c101924 */
[----:B------:R-:W-:Y:S05]  /*7470*/  BRA `(.L_x_282) ;  /* 0x0000002400187947 */ /* 0x000fea0003800000 */
.L_x_29:
[----:B------:R-:W-:Y:S01]  /*7480*/  ISETP.GT.AND P3, PT, R3, 0x1, PT ;  /* 0x000000010300780c */ /* 0x000fe20003f64270 */
[----:B------:R-:W-:Y:S01]  /*7490*/  ULDC.64 UR4, c[0x0][0x5c0] ;  /* 0x0001700000047ab9 */ /* 0x000fe20000000a00 */
[-C--:B------:R-:W-:Y:S01]  /*74a0*/  FMUL R9, R24, R154.reuse ;  /* 0x0000009a18097220 */ /* 0x080fe20000400000 */
[----:B------:R-:W-:Y:S01]  /*74b0*/  LEA R4, P4, R162, UR4, 0x2 ;  /* 0x00000004a2047c11 */ /* 0x000fe2000f8810ff */
[-C--:B------:R-:W-:Y:S01]  /*74c0*/  FMUL R25, R25, R154.reuse ;  /* 0x0000009a19197220 */ /* 0x080fe20000400000 */
[----:B------:R-:W-:Y:S01]  /*74d0*/  ISETP.GT.AND P0, PT, R0, RZ, P3 ;  /* 0x000000ff0000720c */ /* 0x000fe20001f04270 */
[-C--:B------:R-:W-:Y:S01]  /*74e0*/  FMUL R27, R27, R154.reuse ;  /* 0x0000009a1b1b7220 */ /* 0x080fe20000400000 */
[----:B------:R-:W-:Y:S01]  /*74f0*/  LEA.HI.X R5, R162, UR5, R171, 0x2, P4 ;  /* 0x00000005a2057c11 */ /* 0x000fe2000a0f14ab */
[-C--:B------:R-:W-:Y:S01]  /*7500*/  FMUL R29, R29, R154.reuse ;  /* 0x0000009a1d1d7220 */ /* 0x080fe20000400000 */
[----:B------:R-:W-:Y:S01]  /*7510*/  F2FP.TF32.F32.PACK_B R9, R9 ;  /* 0x00000009ff09723e */ /* 0x000fe200024050ff */
[-C--:B------:R-:W-:Y:S01]  /*7520*/  FMUL R31, R31, R154.reuse ;  /* 0x0000009a1f1f7220 */ /* 0x080fe20000400000 */
[----:B------:R-:W-:Y:S01]  /*7530*/  F2FP.TF32.F32.PACK_B R25, R25 ;  /* 0x00000019ff19723e */ /* 0x000fe200024050ff */
[----:B------:R-:W-:Y:S01]  /*7540*/  FMUL R13, R32, R154 ;  /* 0x0000009a200d7220 */ /* 0x000fe20000400000 */
[C---:B------:R-:W-:Y:S01]  /*7550*/  SHF.L.U64.HI R7, R10.reuse, 0x5, R11 ;  /* 0x000000050a077819 */ /* 0x040fe2000001020b */
[----:B------:R0:W-:Y:S01]  /*7560*/  @P2 STG.E desc[UR36][R4.64], R9 ;  /* 0x0000000904002986 */ /* 0x0001e2000c101924 */
[----:B------:R-:W-:Y:S01]  /*7570*/  LEA R6, P4, R10, R4, 0x5 ;  /* 0x000000040a067211 */ /* 0x000fe200078828ff */
[-C--:B------:R-:W-:Y:S01]  /*7580*/  FMUL R11, R26, R154.reuse ;  /* 0x0000009a1a0b7220 */ /* 0x080fe20000400000 */
[C---:B------:R-:W-:Y:S01]  /*7590*/  ISETP.GT.AND P1, PT, R0.reuse, 0x8, P1 ;  /* 0x000000080000780c */ /* 0x040fe20000f24270 */
[----:B------:R-:W-:Y:S01]  /*75a0*/  @P0 STG.E desc[UR36][R4.64+0x4], R25 ;  /* 0x0000041904000986 */ /* 0x000fe2000c101924 */
[----:B------:R-:W-:Y:S01]  /*75b0*/  ISETP.GT.AND P2, PT, R3, 0x8, PT ;  /* 0x000000080300780c */ /* 0x000fe20003f44270 */
[----:B------:R-:W-:Y:S01]  /*75c0*/  IMAD.X R7, R7, 0x1, R5, P4 ;  /* 0x0000000107077824 */ /* 0x000fe200020e0605 */
[C---:B------:R-:W-:Y:S01]  /*75d0*/  ISETP.GT.AND P3, PT, R0.reuse, 0x8, P3 ;  /* 0x000000080000780c */ /* 0x040fe20001f64270 */
[-C--:B------:R-:W-:Y:S01]  /*75e0*/  FMUL R33, R33, R154.reuse ;  /* 0x0000009a21217220 */ /* 0x080fe20000400000 */
[----:B------:R-:W-:Y:S01]  /*75f0*/  ISETP.GT.AND P0, PT, R3, 0x9, PT ;  /* 0x000000090300780c */ /* 0x000fe20003f04270 */
[-C--:B------:R-:W-:Y:S01]  /*7600*/  FMUL R35, R35, R154.reuse ;  /* 0x0000009a23237220 */ /* 0x080fe20000400000 */
[----:B------:R-:W-:Y:S01]  /*7610*/  ISETP.GT.AND P5, PT, R0, RZ, P2 ;  /* 0x000000ff0000720c */ /* 0x000fe200017a4270 */
[-C--:B0-----:R-:W-:Y:S01]  /*7620*/  FMUL R9, R28, R154.reuse ;  /* 0x0000009a1c097220 */ /* 0x081fe20000400000 */
[C---:B------:R-:W-:Y:S01]  /*7630*/  ISETP.GT.AND P4, PT, R0.reuse, RZ, P0 ;  /* 0x000000ff0000720c */ /* 0x040fe20000784270 */
[-C--:B------:R-:W-:Y:S01]  /*7640*/  FMUL R37, R37, R154.reuse ;  /* 0x0000009a25257220 */ /* 0x080fe20000400000 */
[----:B------:R-:W-:Y:S01]  /*7650*/  F2FP.TF32.F32.PACK_B R11, R11 ;  /* 0x0000000bff0b723e */ /* 0x000fe200024050ff */
[-C--:B------:R-:W-:Y:S01]  /*7660*/  FMUL R39, R39, R154.reuse ;  /* 0x0000009a27277220 */ /* 0x080fe20000400000 */
[----:B------:R-:W-:Y:S01]  /*7670*/  F2FP.TF32.F32.PACK_B R27, R27 ;  /* 0x0000001bff1b723e */ /* 0x000fe200024050ff */
[-C--:B------:R-:W-:Y:S01]  /*7680*/  FMUL R41, R41, R154.reuse ;  /* 0x0000009a29297220 */ /* 0x080fe20000400000 */
[----:B------:R-:W-:Y:S01]  /*7690*/  F2FP.TF32.F32.PACK_B R9, R9 ;  /* 0x00000009ff09723e */ /* 0x000fe200024050ff */
[----:B------:R0:W-:Y:S01]  /*76a0*/  @P1 STG.E desc[UR36][R6.64], R11 ;  /* 0x0000000b06001986 */ /* 0x0001e2000c101924 */
[----:B------:R-:W-:Y:S01]  /*76b0*/  F2FP.TF32.F32.PACK_B R29, R29 ;  /* 0x0000001dff1d723e */ /* 0x000fe200024050ff */
[-C--:B------:R-:W-:Y:S01]  /*76c0*/  FMUL R43, R43, R154.reuse ;  /* 0x0000009a2b2b7220 */ /* 0x080fe20000400000 */
[C---:B------:R-:W-:Y:S01]  /*76d0*/  ISETP.GT.AND P1, PT, R3.reuse, 0x10, PT ;  /* 0x000000100300780c */ /* 0x040fe20003f24270 */
[----:B------:R-:W-:Y:S01]  /*76e0*/  @P3 STG.E desc[UR36][R6.64+0x4], R27 ;  /* 0x0000041b06003986 */ /* 0x000fe2000c101924 */
[----:B------:R-:W-:Y:S01]  /*76f0*/  ISETP.GT.AND P3, PT, R3, 0x11, PT ;  /* 0x000000110300780c */ /* 0x000fe20003f64270 */
[-C--:B------:R-:W-:Y:S01]  /*7700*/  FMUL R45, R45, R154.reuse ;  /* 0x0000009a2d2d7220 */ /* 0x080fe20000400000 */
[C---:B------:R-:W-:Y:S01]  /*7710*/  ISETP.GT.AND P2, PT, R0.reuse, 0x8, P2 ;  /* 0x000000080000780c */ /* 0x040fe20001744270 */
[----:B------:R1:W-:Y:S01]  /*7720*/  @P5 STG.E desc[UR36][R4.64+0x20], R9 ;  /* 0x0000200904005986 */ /* 0x0003e2000c101924 */
[C---:B------:R-:W-:Y:S01]  /*7730*/  ISETP.GT.AND P0, PT, R0.reuse, 0x8, P0 ;  /* 0x000000080000780c */ /* 0x040fe20000704270 */
[-C--:B------:R-:W-:Y:S01]  /*7740*/  FMUL R47, R47, R154.reuse ;  /* 0x0000009a2f2f7220 */ /* 0x080fe20000400000 */
[----:B------:R-:W-:Y:S01]  /*7750*/  ISETP.GT.AND P5, PT, R0, RZ, P1 ;  /* 0x000000ff0000720c */ /* 0x000fe20000fa4270 */
[----:B------:R-:W-:Y:S01]  /*7760*/  @P4 STG.E desc[UR36][R4.64+0x24], R29 ;  /* 0x0000241d04004986 */ /* 0x000fe2000c101924 */
[-C--:B0-----:R-:W-:Y:S01]  /*7770*/  FMUL R11, R30, R154.reuse ;  /* 0x0000009a1e0b7220 */ /* 0x081fe20000400000 */
[----:B------:R-:W-:Y:S01]  /*7780*/  ISETP.GT.AND P4, PT, R0, RZ, P3 ;  /* 0x000000ff0000720c */ /* 0x000fe20001f84270 */
[-C--:B------:R-:W-:Y:S01]  /*7790*/  FMUL R49, R49, R154.reuse ;  /* 0x0000009a31317220 */ /* 0x080fe20000400000 */
[----:B------:R-:W-:Y:S01]  /*77a0*/  F2FP.TF32.F32.PACK_B R31, R31 ;  /* 0x0000001fff1f723e */ /* 0x000fe200024050ff */
[-C--:B------:R-:W-:Y:S01]  /*77b0*/  FMUL R51, R51, R154.reuse ;  /* 0x0000009a33337220 */ /* 0x080fe20000400000 */
[----:B------:R-:W-:Y:S01]  /*77c0*/  F2FP.TF32.F32.PACK_B R11, R11 ;  /* 0x0000000bff0b723e */ /* 0x000fe200024050ff */
[-C--:B------:R-:W-:Y:S01]  /*77d0*/  FMUL R53, R53, R154.reuse ;  /* 0x0000009a35357220 */ /* 0x080fe20000400000 */
[----:B------:R-:W-:Y:S01]  /*77e0*/  F2FP.TF32.F32.PACK_B R13, R13 ;  /* 0x0000000dff0d723e */ /* 0x000fe200024050ff */
[-C--:B-1----:R-:W-:Y:S01]  /*77f0*/  FMUL R9, R34, R154.reuse ;  /* 0x0000009a22097220 */ /* 0x082fe20000400000 */
[----:B------:R-:W-:Y:S01]  /*7800*/  F2FP.TF32.F32.PACK_B R33, R33 ;  /* 0x00000021ff21723e */ /* 0x000fe200024050ff */
[----:B------:R0:W-:Y:S01]  /*7810*/  @P2 STG.E desc[UR36][R6.64+0x20], R11 ;  /* 0x0000200b06002986 */ /* 0x0001e2000c101924 */
[C---:B------:R-:W-:Y:S01]  /*7820*/  ISETP.GT.AND P1, PT, R0.reuse, 0x8, P1 ;  /* 0x000000080000780c */ /* 0x040fe20000f24270 */
[-C--:B------:R-:W-:Y:S01]  /*7830*/  FMUL R55, R55, R154.reuse ;  /* 0x0000009a37377220 */ /* 0x080fe20000400000 */
[C---:B------:R-:W-:Y:S01]  /*7840*/  ISETP.GT.AND P2, PT, R3.reuse, 0x19, PT ;  /* 0x000000190300780c */ /* 0x040fe20003f44270 */
[----:B------:R-:W-:Y:S01]  /*7850*/  @P0 STG.E desc[UR36][R6.64+0x24], R31 ;  /* 0x0000241f06000986 */ /* 0x000fe2000c101924 */
[----:B------:R-:W-:Y:S01]  /*7860*/  ISETP.GT.AND P0, PT, R3, 0x18, PT ;  /* 0x000000180300780c */ /* 0x000fe20003f04270 */
[-C--:B------:R-:W-:Y:S01]  /*7870*/  FMUL R57, R57, R154.reuse ;  /* 0x0000009a39397220 */ /* 0x080fe20000400000 */
[----:B------:R-:W-:Y:S01]  /*7880*/  F2FP.TF32.F32.PACK_B R9, R9 ;  /* 0x00000009ff09723e */ /* 0x000fe200024050ff */
[----:B------:R1:W-:Y:S01]  /*7890*/  @P5 STG.E desc[UR36][R4.64+0x40], R13 ;  /* 0x0000400d04005986 */ /* 0x0003e2000c101924 */
[C---:B------:R-:W-:Y:S01]  /*78a0*/  ISETP.GT.AND P5, PT, R0.reuse, RZ, P0 ;  /* 0x000000ff0000720c */ /* 0x040fe200007a4270 */
[-C--:B------:R-:W-:Y:S01]  /*78b0*/  FMUL R59, R59, R154.reuse ;  /* 0x0000009a3b3b7220 */ /* 0x080fe20000400000 */
[----:B------:R-:W-:Y:S01]  /*78c0*/  F2FP.TF32.F32.PACK_B R35, R35 ;  /* 0x00000023ff23723e */ /* 0x000fe200024050ff */
[----:B------:R-:W-:Y:S01]  /*78d0*/  @P4 STG.E desc[UR36][R4.64+0x44], R33 ;  /* 0x0000442104004986 */ /* 0x000fe2000c101924 */
[----:B------:R-:W-:Y:S01]  /*78e0*/  ISETP.GT.AND P4, PT, R0, 0x8, P3 ;  /* 0x000000080000780c */ /* 0x000fe20001f84270 */
[-C--:B0-----:R-:W-:Y:S01]  /*78f0*/  FMUL R11, R36, R154.reuse ;  /* 0x0000009a240b7220 */ /* 0x081fe20000400000 */
[----:B------:R-:W-:Y:S01]  /*7900*/  ISETP.GT.AND P3, PT, R0, RZ, P2 ;  /* 0x000000ff0000720c */ /* 0x000fe20001764270 */
[----:B------:R0:W-:Y:S01]  /*7910*/  @P1 STG.E desc[UR36][R6.64+0x40], R9 ;  /* 0x0000400906001986 */ /* 0x0001e2000c101924 */
[----:B------:R-:W-:Y:S01]  /*7920*/  F2FP.TF32.F32.PACK_B R37, R37 ;  /* 0x00000025ff25723e */ /* 0x000fe200024050ff */
[-C--:B------:R-:W-:Y:S01]  /*7930*/  FMUL R61, R61, R154.reuse ;  /* 0x0000009a3d3d7220 */ /* 0x080fe20000400000 */
[----:B------:R-:W-:Y:S01]  /*7940*/  F2FP.TF32.F32.PACK_B R11, R11 ;  /* 0x0000000bff0b723e */ /* 0x000fe200024050ff */
[-C--:B-1----:R-:W-:Y:S01]  /*7950*/  FMUL R13, R40, R154.reuse ;  /* 0x0000009a280d7220 */ /* 0x082fe20000400000 */
[----:B------:R-:W-:Y:S01]  /*7960*/  ISETP.GT.AND P1, PT, R3, 0x20, PT ;  /* 0x000000200300780c */ /* 0x000fe20003f24270 */
[-C--:B------:R-:W-:Y:S01]  /*7970*/  FMUL R63, R63, R154.reuse ;  /* 0x0000009a3f3f7220 */ /* 0x080fe20000400000 */
[C---:B------:R-:W-:Y:S01]  /*7980*/  ISETP.GT.AND P0, PT, R0.reuse, 0x8, P0 ;  /* 0x000000080000780c */ /* 0x040fe20000704270 */
[-C--:B------:R-:W-:Y:S01]  /*7990*/  FMUL R65, R65, R154.reuse ;  /* 0x0000009a41417220 */ /* 0x080fe20000400000 */
[----:B------:R-:W-:Y:S01]  /*79a0*/  F2FP.TF32.F32.PACK_B R39, R39 ;  /* 0x00000027ff27723e */ /* 0x000fe200024050ff */
[----:B------:R-:W-:Y:S01]  /*79b0*/  @P4 STG.E desc[UR36][R6.64+0x44], R35 ;  /* 0x0000442306004986 */ /* 0x000fe2000c101924 */
[----:B------:R-:W-:Y:S01]  /*79c0*/  ISETP.GT.AND P4, PT, R0, 0x8, P2 ;  /* 0x000000080000780c */ /* 0x000fe20001784270 */
[-C--:B0-----:R-:W-:Y:S01]  /*79d0*/  FMUL R9, R38, R154.reuse ;  /* 0x0000009a26097220 */ /* 0x081fe20000400000 */
[----:B------:R-:W-:Y:S01]  /*79e0*/  ISETP.GT.AND P2, PT, R3, 0x21, PT ;  /* 0x000000210300780c */ /* 0x000fe20003f44270 */
[----:B------:R0:W-:Y:S01]  /*79f0*/  @P5 STG.E desc[UR36][R4.64+0x60], R11 ;  /* 0x0000600b04005986 */ /* 0x0001e2000c101924 */
[C---:B------:R-:W-:Y:S01]  /*7a00*/  ISETP.GT.AND P5, PT, R0.reuse, RZ, P1 ;  /* 0x000000ff0000720c */ /* 0x040fe20000fa4270 */
[-C--:B------:R-:W-:Y:S01]  /*7a10*/  FMUL R67, R67, R154.reuse ;  /* 0x0000009a43437220 */ /* 0x080fe20000400000 */
[----:B------:R-:W-:Y:S01]  /*7a20*/  F2FP.TF32.F32.PACK_B R9, R9 ;  /* 0x00000009ff09723e */ /* 0x000fe200024050ff */
[----:B------:R-:W-:Y:S01]  /*7a30*/  @P3 STG.E desc[UR36][R4.64+0x64], R37 ;  /* 0x0000642504003986 */ /* 0x000fe2000c101924 */
[C---:B------:R-:W-:Y:S01]  /*7a40*/  ISETP.GT.AND P3, PT, R0.reuse, RZ, P2 ;  /* 0x000000ff0000720c */ /* 0x040fe20001764270 */
[-C--:B------:R-:W-:Y:S01]  /*7a50*/  FMUL R69, R69, R154.reuse ;  /* 0x0000009a45457220 */ /* 0x080fe20000400000 */
[----:B------:R-:W-:Y:S01]  /*7a60*/  F2FP.TF32.F32.PACK_B R13, R13 ;  /* 0x0000000dff0d723e */ /* 0x000fe200024050ff */
[----:B------:R1:W-:Y:S01]  /*7a70*/  @P0 STG.E desc[UR36][R6.64+0x60], R9 ;  /* 0x0000600906000986 */ /* 0x0003e2000c101924 */
[----:B------:R-:W-:Y:S01]  /*7a80*/  F2FP.TF32.F32.PACK_B R41, R41 ;  /* 0x00000029ff29723e */ /* 0x000fe200024050ff */
[-C--:B------:R-:W-:Y:S01]  /*7a90*/  FMUL R71, R71, R154.reuse ;  /* 0x0000009a47477220 */ /* 0x080fe20000400000 */
[C---:B------:R-:W-:Y:S01]  /*7aa0*/  ISETP.GT.AND P0, PT, R3.reuse, 0x28, PT ;  /* 0x000000280300780c */ /* 0x040fe20003f04270 */
[----:B------:R-:W-:Y:S01]  /*7ab0*/  @P4 STG.E desc[UR36][R6.64+0x64], R39 ;  /* 0x0000642706004986 */ /* 0x000fe2000c101924 */
[----:B------:R-:W-:Y:S01]  /*7ac0*/  ISETP.GT.AND P1, PT, R0, 0x8, P1 ;  /* 0x000000080000780c */ /* 0x000fe20000f24270 */
[-C--:B0-----:R-:W-:Y:S01]  /*7ad0*/  FMUL R11, R44, R154.reuse ;  /* 0x0000009a2c0b7220 */ /* 0x081fe20000400000 */
[C---:B------:R-:W-:Y:S01]  /*7ae0*/  ISETP.GT.AND P4, PT, R0.reuse, 0x8, P2 ;  /* 0x000000080000780c */ /* 0x040fe20001784270 */
[----:B------:R0:W-:Y:S01]  /*7af0*/  @P5 STG.E desc[UR36][R4.64+0x80], R13 ;  /* 0x0000800d04005986 */ /* 0x0001e2000c101924 */
[----:B------:R-:W-:Y:S01]  /*7b00*/  ISETP.GT.AND P2, PT, R3, 0x29, PT ;  /* 0x000000290300780c */ /* 0x000fe20003f44270 */
[-C--:B------:R-:W-:Y:S01]  /*7b10*/  FMUL R73, R73, R154.reuse ;  /* 0x0000009a49497220 */ /* 0x080fe20000400000 */
[----:B------:R-:W-:Y:S01]  /*7b20*/  ISETP.GT.AND P5, PT, R0, RZ, P0 ;  /* 0x000000ff0000720c */ /* 0x000fe200007a4270 */
[-C--:B-1----:R-:W-:Y:S01]  /*7b30*/  FMUL R9, R42, R154.reuse ;  /* 0x0000009a2a097220 */ /* 0x082fe20000400000 */
[----:B------:R-:W-:Y:S01]  /*7b40*/  @P3 STG.E desc[UR36][R4.64+0x84], R41 ;  /* 0x0000842904003986 */ /* 0x000fe2000c101924 */
[----:B------:R-:W-:Y:S01]  /*7b50*/  ISETP.GT.AND P3, PT, R0, RZ, P2 ;  /* 0x000000ff0000720c */ /* 0x000fe20001764270 */
[-C--:B------:R-:W-:Y:S01]  /*7b60*/  FMUL R75, R75, R154.reuse ;  /* 0x0000009a4b4b7220 */ /* 0x080fe20000400000 */
[----:B------:R-:W-:Y:S01]  /*7b70*/  F2FP.TF32.F32.PACK_B R43, R43 ;  /* 0x0000002bff2b723e */ /* 0x000fe200024050ff */
[-C--:B------:R-:W-:Y:S01]  /*7b80*/  FMUL R77, R77, R154.reuse ;  /* 0x0000009a4d4d7220 */ /* 0x080fe20000400000 */
[----:B------:R-:W-:Y:S01]  /*7b90*/  F2FP.TF32.F32.PACK_B R9, R9 ;  /* 0x00000009ff09723e */ /* 0x000fe200024050ff */
[-C--:B------:R-:W-:Y:S01]  /*7ba0*/  FMUL R79, R79, R154.reuse ;  /* 0x0000009a4f4f7220 */ /* 0x080fe20000400000 */
[----:B------:R-:W-:Y:S01]  /*7bb0*/  F2FP.TF32.F32.PACK_B R11, R11 ;  /* 0x0000000bff0b723e */ /* 0x000fe200024050ff */
[-C--:B0-----:R-:W-:Y:S01]  /*7bc0*/  FMUL R13, R48, R154.reuse ;  /* 0x0000009a300d7220 */ /* 0x081fe20000400000 */
[----:B------:R-:W-:Y:S01]  /*7bd0*/  F2FP.TF32.F32.PACK_B R45, R45 ;  /* 0x0000002dff2d723e */ /* 0x000fe200024050ff */
[----:B------:R0:W-:Y:S01]  /*7be0*/  @P1 STG.E desc[UR36][R6.64+0x80], R9 ;  /* 0x0000800906001986 */ /* 0x0001e2000c101924 */
[----:B------:R-:W-:Y:S01]  /*7bf0*/  ISETP.GT.AND P1, PT, R3, 0x30, PT ;  /* 0x000000300300780c */ /* 0x000fe20003f24270 */
[-C--:B------:R-:W-:Y:S01]  /*7c00*/  FMUL R81, R81, R154.reuse ;  /* 0x0000009a51517220 */ /* 0x080fe20000400000 */
[C---:B------:R-:W-:Y:S01]  /*7c10*/  ISETP.GT.AND P0, PT, R0.reuse, 0x8, P0 ;  /* 0x000000080000780c */ /* 0x040fe20000704270 */
[----:B------:R-:W-:Y:S01]  /*7c20*/  @P4 STG.E desc[UR36][R6.64+0x84], R43 ;  /* 0x0000842b06004986 */ /* 0x000fe2000c101924 */
[C---:B------:R-:W-:Y:S01]  /*7c30*/  ISETP.GT.AND P4, PT, R0.reuse, 0x8, P2 ;  /* 0x000000080000780c */ /* 0x040fe20001784270 */
[-C--:B------:R-:W-:Y:S01]  /*7c40*/  FMUL R83, R83, R154.reuse ;  /* 0x0000009a53537220 */ /* 0x080fe20000400000 */
[----:B------:R-:W-:Y:S01]  /*7c50*/  ISETP.GT.AND P2, PT, R3, 0x31, PT ;  /* 0x000000310300780c */ /* 0x000fe20003f44270 */
[----:B------:R1:W-:Y:S01]  /*7c60*/  @P5 STG.E desc[UR36][R4.64+0xa0], R11 ;  /* 0x0000a00b04005986 */ /* 0x0003e2000c101924 */
[----:B------:R-:W-:Y:S01]  /*7c70*/  ISETP.GT.AND P5, PT, R0, RZ, P1 ;  /* 0x000000ff0000720c */ /* 0x000fe20000fa4270 */
[-C--:B------:R-:W-:Y:S01]  /*7c80*/  FMUL R85, R85, R154.reuse ;  /* 0x0000009a55557220 */ /* 0x080fe20000400000 */
[----:B------:R-:W-:Y:S01]  /*7c90*/  F2FP.TF32.F32.PACK_B R47, R47 ;  /* 0x0000002fff2f723e */ /* 0x000fe200024050ff */
[-C--:B0-----:R-:W-:Y:S01]  /*7ca0*/  FMUL R9, R46, R154.reuse ;  /* 0x0000009a2e097220 */ /* 0x081fe20000400000 */
        /* <DEDUP_REMOVED lines=9> */
[C---:B------:R-:W-:Y:S01]  /*7d40*/  ISETP.GT.AND P1, PT, R0.reuse, 0x8, P1 ;  /* 0x000000080000780c */ /* 0x040fe20000f24270 */
[----:B------:R0:W-:Y:S01]  /*7d50*/  @P0 STG.E desc[UR36][R6.64+0xa0], R9 ;  /* 0x0000a00906000986 */ /* 0x0001e2000c101924 */
[----:B------:R-:W-:Y:S01]  /*7d60*/  ISETP.GT.AND P0, PT, R3, 0x38, PT ;  /* 0x000000380300780c */ /* 0x000fe20003f04270 */
[-C--:B------:R-:W-:Y:S01]  /*7d70*/  FMUL R93, R93, R154.reuse ;  /* 0x0000009a5d5d7220 */ /* 0x080fe20000400000 */
[----:B------:R-:W-:Y:S01]  /*7d80*/  F2FP.TF32.F32.PACK_B R51, R51 ;  /* 0x00000033ff33723e */ /* 0x000fe200024050ff */
        /* <DEDUP_REMOVED lines=10> */
[C---:B------:R-:W-:Y:S01]  /*7e30*/  ISETP.GT.AND P3, PT, R0.reuse, RZ, P2 ;  /* 0x000000ff0000720c */ /* 0x040fe20001764270 */
[-C--:B------:R-:W-:Y:S01]  /*7e40*/  FMUL R99, R99, R154.reuse ;  /* 0x0000009a63637220 */ /* 0x080fe20000400000 */
[----:B------:R-:W-:Y:S01]  /*7e50*/  F2FP.TF32.F32.PACK_B R53, R53 ;  /* 0x00000035ff35723e */ /* 0x000fe200024050ff */
[-C--:B------:R-:W-:Y:S01]  /*7e60*/  FMUL R101, R101, R154.reuse ;  /* 0x0000009a65657220 */ /* 0x080fe20000400000 */
[----:B------:R-:W-:Y:S01]  /*7e70*/  F2FP.TF32.F32.PACK_B R9, R9 ;  /* 0x00000009ff09723e */ /* 0x000fe200024050ff */
[-C--:B------:R-:W-:Y:S01]  /*7e80*/  FMUL R103, R103, R154.reuse ;  /* 0x0000009a67677220 */ /* 0x080fe20000400000 */
[----:B------:R-:W-:Y:S01]  /*7e90*/  ISETP.GT.AND P0, PT, R0, 0x8, P0 ;  /* 0x000000080000780c */ /* 0x000fe20000704270 */
[-C--:B-1----:R-:W-:Y:S01]  /*7ea0*/  FMUL R13, R56, R154.reuse ;  /* 0x0000009a380d7220 */ /* 0x082fe20000400000 */
[----:B------:R-:W-:Y:S01]  /*7eb0*/  F2FP.TF32.F32.PACK_B R55, R55 ;  /* 0x00000037ff37723e */ /* 0x000fe200024050ff */
        /* <DEDUP_REMOVED lines=16> */
[----:B------:R-:W-:Y:S01]  /*7fc0*/  ISETP.GT.AND P1, PT, R0, 0x8, P1 ;  /* 0x000000080000780c */ /* 0x000fe20000f24270 */
[-C--:B------:R-:W-:Y:S01]  /*7fd0*/  FMUL R113, R113, R154.reuse ;  /* 0x0000009a71717220 */ /* 0x080fe20000400000 */
[----:B------:R-:W-:Y:S01]  /*7fe0*/  F2FP.TF32.F32.PACK_B R9, R9 ;  /* 0x00000009ff09723e */ /* 0x000fe200024050ff */
[-C--:B------:R-:W-:Y:S01]  /*7ff0*/  FMUL R115, R115, R154.reuse ;  /* 0x0000009a73737220 */ /* 0x080fe20000400000 */
[-C--:B-1----:R-:W-:Y:S01]  /*8000*/  FMUL R11, R60, R154.reuse ;  /* 0x0000009a3c0b7220 */ /* 0x082fe20000400000 */
[----:B------:R-:W-:Y:S01]  /*8010*/  F2FP.TF32.F32.PACK_B R59, R59 ;  /* 0x0000003bff3b723e */ /* 0x000fe200024050ff */
[-C--:B------:R-:W-:Y:S01]  /*8020*/  FMUL R117, R117, R154.reuse ;  /* 0x0000009a75757220 */ /* 0x080fe20000400000 */
        /* <DEDUP_REMOVED lines=58> */
[----:B0-----:R-:W-:Y:S01]  /*83d0*/  FMUL R9, R66, R154 ;  /* 0x0000009a42097220 */ /* 0x001fe20000400000 */
[----:B------:R-:W-:Y:S01]  /*83e0*/  @P3 STG.E desc[UR36][R4.64+0x144], R65 ;  /* 0x0001444104003986 */ /* 0x000fe2000c101924 */
[----:B------:R-:W-:-:S02]  /*83f0*/  ISETP.GT.AND P3, PT, R0, RZ, P2 ;  /* 0x000000ff0000720c */ /* 0x000fc40001764270 */
[----:B------:R-:W-:Y:S02]  /*8400*/  ISETP.GT.AND P0, PT, R0, 0x8, P0 ;  /* 0x000000080000780c */ /* 0x000fe40000704270 */
[----:B------:R-:W-:Y:S01]  /*8410*/  F2FP.TF32.F32.PACK_B R9, R9 ;  /* 0x00000009ff09723e */ /* 0x000fe200024050ff */
[----:B-1----:R-:W-:Y:S01]  /*8420*/  FMUL R13, R72, R154 ;  /* 0x0000009a480d7220 */ /* 0x002fe20000400000 */
[----:B------:R-:W-:-:S03]  /*8430*/  F2FP.TF32.F32.PACK_B R71, R71 ;  /* 0x00000047ff47723e */ /* 0x000fc600024050ff */
[----:B------:R0:W-:Y:S01]  /*8440*/  @P1 STG.E desc[UR36][R6.64+0x140], R9 ;  /* 0x0001400906001986 */ /* 0x0001e2000c101924 */
[C---:B------:R-:W-:Y:S02]  /*8450*/  ISETP.GT.AND P1, PT, R3.reuse, 0x60, PT ;  /* 0x000000600300780c */ /* 0x040fe40003f24270 */
[----:B------:R-:W-:Y:S01]  /*8460*/  F2FP.TF32.F32.PACK_B R13, R13 ;  /* 0x0000000dff0d723e */ /* 0x000fe200024050ff */
[----:B------:R-:W-:Y:S01]  /*8470*/  @P4 STG.E desc[UR36][R6.64+0x144], R67 ;  /* 0x0001444306004986 */ /* 0x000fe2000c101924 */
[C---:B------:R-:W-:Y:S02]  /*8480*/  ISETP.GT.AND P4, PT, R0.reuse, 0x8, P2 ;  /* 0x000000080000780c */ /* 0x040fe40001784270 */
[----:B------:R-:W-:Y:S01]  /*8490*/  ISETP.GT.AND P2, PT, R3, 0x61, PT ;  /* 0x000000610300780c */ /* 0x000fe20003f44270 */
[----:B------:R1:W-:Y:S01]  /*84a0*/  @P5 STG.E desc[UR36][R4.64+0x160], R11 ;  /* 0x0001600b04005986 */ /* 0x0003e2000c101924 */
[----:B------:R-:W-:Y:S02]  /*84b0*/  ISETP.GT.AND P5, PT, R0, RZ, P1 ;  /* 0x000000ff0000720c */ /* 0x000fe40000fa4270 */
        /* <DEDUP_REMOVED lines=257> */
[----:B------:R-:W-:Y:S01]  /*94d0*/  @P3 STG.E desc[UR36][R4.64+0x364], R133 ;  /* 0x0003648504003986 */ /* 0x000fe2000c101924 */
[----:B0-----:R-:W-:Y:S01]  /*94e0*/  FMUL R9, R134, R154 ;  /* 0x0000009a86097220 */ /* 0x001fe20000400000 */
[----:B------:R-:W-:-:S02]  /*94f0*/  ISETP.GT.AND P3, PT, R0, RZ, P2 ;  /* 0x000000ff0000720c */ /* 0x000fc40001764270 */
[----:B------:R-:W-:Y:S02]  /*9500*/  ISETP.GT.AND P1, PT, R0, 0x8, P1 ;  /* 0x000000080000780c */ /* 0x000fe40000f24270 */
[----:B------:R-:W-:Y:S01]  /*9510*/  F2FP.TF32.F32.PACK_B R9, R9 ;  /* 0x00000009ff09723e */ /* 0x000fe200024050ff */
[----:B-1----:R-:W-:Y:S01]  /*9520*/  FMUL R11, R140, R154 ;  /* 0x0000009a8c0b7220 */ /* 0x002fe20000400000 */
[----:B------:R-:W-:-:S03]  /*9530*/  F2FP.TF32.F32.PACK_B R139, R139 ;  /* 0x0000008bff8b723e */ /* 0x000fc600024050ff */
[----:B------:R0:W-:Y:S01]  /*9540*/  @P0 STG.E desc[UR36][R6.64+0x360], R9 ;  /* 0x0003600906000986 */ /* 0x0001e2000c101924 */
[----:B------:R-:W-:Y:S02]  /*9550*/  F2FP.TF32.F32.PACK_B R141, R141 ;  /* 0x0000008dff8d723e */ /* 0x000fe400024050ff */
[----:B------:R-:W-:Y:S01]  /*9560*/  F2FP.TF32.F32.PACK_B R11, R11 ;  /* 0x0000000bff0b723e */ /* 0x000fe200024050ff */
[----:B------:R-:W-:Y:S01]  /*9570*/  @P4 STG.E desc[UR36][R6.64+0x364], R135 ;  /* 0x0003648706004986 */ /* 0x000fe2000c101924 */
[C---:B------:R-:W-:Y:S02]  /*9580*/  ISETP.GT.AND P4, PT, R3.reuse, 0xe8, PT ;  /* 0x000000e80300780c */ /* 0x040fe40003f84270 */
[----:B------:R-:W-:Y:S01]  /*9590*/  F2FP.TF32.F32.PACK_B R143, R143 ;  /* 0x0000008fff8f723e */ /* 0x000fe200024050ff */
[----:B------:R1:W-:Y:S01]  /*95a0*/  @P5 STG.E desc[UR36][R4.64+0x380], R13 ;  /* 0x0003800d04005986 */ /* 0x0003e2000c101924 */
[----:B------:R-:W-:Y:S02]  /*95b0*/  ISETP.GT.AND P5, PT, R3, 0xe9, PT ;  /* 0x000000e90300780c */ /* 0x000fe40003fa4270 */
[----:B------:R-:W-:Y:S01]  /*95c0*/  F2FP.TF32.F32.PACK_B R145, R145 ;  /* 0x00000091ff91723e */ /* 0x000fe200024050ff */
[----:B------:R-:W-:Y:S01]  /*95d0*/  @P3 STG.E desc[UR36][R4.64+0x384], R137 ;  /* 0x0003848904003986 */ /* 0x000fe2000c101924 */
[----:B------:R-:W-:Y:S01]  /*95e0*/  ISETP.GT.AND P3, PT, R0, 0x8, P2 ;  /* 0x000000080000780c */ /* 0x000fe20001764270 */
[----:B0-----:R-:W-:Y:S01]  /*95f0*/  FMUL R9, R138, R154 ;  /* 0x0000009a8a097220 */ /* 0x001fe20000400000 */
[----:B------:R-:W-:-:S02]  /*9600*/  ISETP.GT.AND P2, PT, R0, RZ, P4 ;  /* 0x000000ff0000720c */ /* 0x000fc40002744270 */
[C---:B------:R-:W-:Y:S02]  /*9610*/  ISETP.GT.AND P0, PT, R0.reuse, RZ, P5 ;  /* 0x000000ff0000720c */ /* 0x040fe40002f04270 */
[----:B------:R-:W-:Y:S01]  /*9620*/  ISETP.GT.AND P4, PT, R0, 0x8, P4 ;  /* 0x000000080000780c */ /* 0x000fe20002784270 */
[----:B-1----:R-:W-:Y:S01]  /*9630*/  FMUL R13, R142, R154 ;  /* 0x0000009a8e0d7220 */ /* 0x002fe20000400000 */
[----:B------:R-:W-:Y:S02]  /*9640*/  ISETP.GT.AND P5, PT, R0, 0x8, P5 ;  /* 0x000000080000780c */ /* 0x000fe40002fa4270 */
[----:B------:R-:W-:Y:S02]  /*9650*/  F2FP.TF32.F32.PACK_B R9, R9 ;  /* 0x00000009ff09723e */ /* 0x000fe400024050ff */
[----:B------:R-:W-:Y:S02]  /*9660*/  F2FP.TF32.F32.PACK_B R13, R13 ;  /* 0x0000000dff0d723e */ /* 0x000fe400024050ff */
[----:B------:R-:W-:Y:S01]  /*9670*/  F2FP.TF32.F32.PACK_B R147, R147 ;  /* 0x00000093ff93723e */ /* 0x000fe200024050ff */
[----:B------:R0:W-:Y:S01]  /*9680*/  @P1 STG.E desc[UR36][R6.64+0x380], R9 ;  /* 0x0003800906001986 */ /* 0x0001e2000c101924 */
[----:B------:R-:W-:-:S02]  /*9690*/  ISETP.GT.AND P1, PT, R3, 0xf8, PT ;  /* 0x000000f80300780c */ /* 0x000fc40003f24270 */
[----:B------:R-:W-:Y:S01]  /*96a0*/  F2FP.TF32.F32.PACK_B R149, R149 ;  /* 0x00000095ff95723e */ /* 0x000fe200024050ff */
[----:B------:R-:W-:Y:S01]  /*96b0*/  @P3 STG.E desc[UR36][R6.64+0x384], R139 ;  /* 0x0003848b06003986 */ /* 0x000fe2000c101924 */
[C---:B------:R-:W-:Y:S02]  /*96c0*/  ISETP.GT.AND P3, PT, R3.reuse, 0xf0, PT ;  /* 0x000000f00300780c */ /* 0x040fe40003f64270 */
[----:B------:R-:W-:Y:S01]  /*96d0*/  F2FP.TF32.F32.PACK_B R151, R151 ;  /* 0x00000097ff97723e */ /* 0x000fe200024050ff */
[----:B------:R1:W-:Y:S01]  /*96e0*/  @P2 STG.E desc[UR36][R4.64+0x3a0], R11 ;  /* 0x0003a00b04002986 */ /* 0x0003e2000c101924 */
[----:B------:R-:W-:-:S03]  /*96f0*/  ISETP.GT.AND P2, PT, R3, 0xf1, PT ;  /* 0x000000f10300780c */ /* 0x000fc60003f44270 */
[----:B------:R-:W-:Y:S01]  /*9700*/  @P0 STG.E desc[UR36][R4.64+0x3a4], R141 ;  /* 0x0003a48d04000986 */ /* 0x000fe2000c101924 */
[----:B------:R-:W-:Y:S01]  /*9710*/  ISETP.GT.AND P0, PT, R3, 0xf9, PT ;  /* 0x000000f90300780c */ /* 0x000fe20003f04270 */
[-C--:B------:R-:W-:Y:S01]  /*9720*/  FMUL R3, R144, R154.reuse ;  /* 0x0000009a90037220 */ /* 0x080fe20000400000 */
[-C--:B0-----:R-:W-:Y:S01]  /*9730*/  FMUL R9, R146, R154.reuse ;  /* 0x0000009a92097220 */ /* 0x081fe20000400000 */
[----:B------:R0:W-:Y:S01]  /*9740*/  @P4 STG.E desc[UR36][R6.64+0x3a0], R13 ;  /* 0x0003a00d06004986 */ /* 0x0001e2000c101924 */
[C---:B------:R-:W-:Y:S02]  /*9750*/  ISETP.GT.AND P4, PT, R0.reuse, RZ, P2 ;  /* 0x000000ff0000720c */ /* 0x040fe40001784270 */
[----:B------:R-:W-:Y:S01]  /*9760*/  F2FP.TF32.F32.PACK_B R3, R3 ;  /* 0x00000003ff03723e */ /* 0x000fe200024050ff */
[----:B------:R-:W-:Y:S01]  /*9770*/  @P5 STG.E desc[UR36][R6.64+0x3a4], R143 ;  /* 0x0003a48f06005986 */ /* 0x000fe2000c101924 */
[----:B------:R-:W-:Y:S01]  /*9780*/  ISETP.GT.AND P5, PT, R0, RZ, P3 ;  /* 0x000000ff0000720c */ /* 0x000fe20001fa4270 */
[----:B-1----:R-:W-:Y:S01]  /*9790*/  FMUL R11, R148, R154 ;  /* 0x0000009a940b7220 */ /* 0x002fe20000400000 */
[----:B------:R-:W-:-:S02]  /*97a0*/  ISETP.GT.AND P3, PT, R0, 0x8, P3 ;  /* 0x000000080000780c */ /* 0x000fc40001f64270 */
[----:B------:R-:W-:Y:S02]  /*97b0*/  ISETP.GT.AND P2, PT, R0, 0x8, P2 ;  /* 0x000000080000780c */ /* 0x000fe40001744270 */
[----:B------:R-:W-:Y:S01]  /*97c0*/  F2FP.TF32.F32.PACK_B R9, R9 ;  /* 0x00000009ff09723e */ /* 0x000fe200024050ff */
[----:B0-----:R-:W-:Y:S01]  /*97d0*/  FMUL R13, R150, R154 ;  /* 0x0000009a960d7220 */ /* 0x001fe20000400000 */
[----:B------:R-:W-:-:S04]  /*97e0*/  F2FP.TF32.F32.PACK_B R11, R11 ;  /* 0x0000000bff0b723e */ /* 0x000fc800024050ff */
[----:B------:R-:W-:Y:S01]  /*97f0*/  F2FP.TF32.F32.PACK_B R13, R13 ;  /* 0x0000000dff0d723e */ /* 0x000fe200024050ff */
[----:B------:R-:W-:Y:S01]  /*9800*/  @P5 STG.E desc[UR36][R4.64+0x3c0], R3 ;  /* 0x0003c00304005986 */ /* 0x000fe2000c101924 */
[C---:B------:R-:W-:Y:S02]  /*9810*/  ISETP.GT.AND P5, PT, R0.reuse, RZ, P1 ;  /* 0x000000ff0000720c */ /* 0x040fe40000fa4270 */
[C---:B------:R-:W-:Y:S01]  /*9820*/  ISETP.GT.AND P1, PT, R0.reuse, 0x8, P1 ;  /* 0x000000080000780c */ /* 0x040fe20000f24270 */
[----:B------:R-:W-:Y:S01]  /*9830*/  @P4 STG.E desc[UR36][R4.64+0x3c4], R145 ;  /* 0x0003c49104004986 */ /* 0x000fe2000c101924 */
[C---:B------:R-:W-:Y:S02]  /*9840*/  ISETP.GT.AND P4, PT, R0.reuse, RZ, P0 ;  /* 0x000000ff0000720c */ /* 0x040fe40000784270 */
[----:B------:R-:W-:Y:S01]  /*9850*/  ISETP.GT.AND P0, PT, R0, 0x8, P0 ;  /* 0x000000080000780c */ /* 0x000fe20000704270 */
[----:B------:R-:W-:Y:S04]  /*9860*/  @P3 STG.E desc[UR36][R6.64+0x3c0], R9 ;  /* 0x0003c00906003986 */ /* 0x000fe8000c101924 */
[----:B------:R-:W-:Y:S04]  /*9870*/  @P2 STG.E desc[UR36][R6.64+0x3c4], R147 ;  /* 0x0003c49306002986 */ /* 0x000fe8000c101924 */
[----:B------:R-:W-:Y:S04]  /*9880*/  @P5 STG.E desc[UR36][R4.64+0x3e0], R11 ;  /* 0x0003e00b04005986 */ /* 0x000fe8000c101924 */
[----:B------:R0:W-:Y:S02]  /*9890*/  @P4 STG.E desc[UR36][R4.64+0x3e4], R149 ;  /* 0x0003e49504004986 */ /* 0x0001e4000c101924 */
[----:B0-----:R-:W-:-:S02]  /*98a0*/  @P1 IMAD.MOV.U32 R4, RZ, RZ, R6 ;  /* 0x000000ffff041224 */ /* 0x001fc400078e0006 */
[----:B------:R-:W-:-:S05]  /*98b0*/  @P1 IMAD.MOV.U32 R5, RZ, RZ, R7 ;  /* 0x000000ffff051224 */ /* 0x000fca00078e0007 */
[----:B------:R0:W-:Y:S04]  /*98c0*/  @P1 STG.E desc[UR36][R4.64+0x3e0], R13 ;  /* 0x0003e00d04001986 */ /* 0x0001e8000c101924 */
[----:B------:R0:W-:Y:S02]  /*98d0*/  @P0 STG.E desc[UR36][R6.64+0x3e4], R151 ;  /* 0x0003e49706000986 */ /* 0x0001e4000c101924 */
.L_x_282:
[----:B------:R-:W-:Y:S05]  /*98e0*/  BSYNC B0 ;  /* 0x0000000000007941 */ /* 0x000fea0003800000 */
.L_x_28:
[----:B------:R-:W-:Y:S01]  /*98f0*/  ULDC UR4, c[0x0][0xc] ;  /* 0x0000030000047ab9 */ /* 0x000fe20000000800 */
[----:B------:R-:W-:Y:S01]  /*9900*/  ULDC UR5, c[0x0][0x10] ;  /* 0x0000040000057ab9 */ /* 0x000fe20000000800 */
[----:B0-----:R-:W0:Y:S01]  /*9910*/  LDC R3, c[0x0][0x14] ;  /* 0x00000500ff037b82 */ /* 0x001e220000000800 */
[----:B------:R-:W-:Y:S01]  /*9920*/  UIMAD.WIDE.U32 UR4, UR4, UR5, URZ ;  /* 0x00000005040472a5 */ /* 0x000fe2000f8e003f */
[----:B------:R-:W-:Y:S01]  /*9930*/  PRMT R0, RZ, 0x7610, R0 ;  /* 0x00007610ff007816 */ /* 0x000fe20000000000 */
[----:B-----5:R-:W-:Y:S02]  /*9940*/  IMAD.MOV.U32 R152, RZ, RZ, -0x1 ;  /* 0xffffffffff987424 */ /* 0x020fe400078e00ff */
[----:B------:R-:W-:Y:S02]  /*9950*/  IMAD.MOV.U32 R23, RZ, RZ, -0x1 ;  /* 0xffffffffff177424 */ /* 0x000fe400078e00ff */
[----:B0-----:R-:W-:-:S04]  /*9960*/  IMAD.WIDE.U32 R16, R3, UR4, R16 ;  /* 0x0000000403107c25 */ /* 0x001fc8000f8e0010 */
[----:B------:R-:W-:Y:S01]  /*9970*/  IMAD R3, R3, UR5, RZ ;  /* 0x0000000503037c24 */ /* 0x000fe2000f8e02ff */
[----:B------:R-:W-:Y:S02]  /*9980*/  ULDC.64 UR4, c[0x0][0x650] ;  /* 0x0001940000047ab9 */ /* 0x000fe40000000a00 */
[----:B------:R-:W-:Y:S01]  /*9990*/  ISETP.GE.U32.AND P0, PT, R16, UR4, PT ;  /* 0x0000000410007c0c */ /* 0x000fe2000bf06070 */
[----:B------:R-:W-:-:S05]  /*99a0*/  IMAD.IADD R17, R17, 0x1, R3 ;  /* 0x0000000111117824 */ /* 0x000fca00078e0203 */
[----:B------:R-:W-:-:S13]  /*99b0*/  ISETP.GE.U32.AND.EX P0, PT, R17, UR5, PT, P0 ;  /* 0x0000000511007c0c */ /* 0x000fda000bf06100 */
[----:B------:R-:W-:Y:S05]  /*99c0*/  @P0 BRA `(.L_x_283) ;  /* 0x0000000400640947 */ /* 0x000fea0003800000 */
[----:B------:R-:W0:Y:S01]  /*99d0*/  S2R R12, SR_CTAID.X ;  /* 0x00000000000c7919 */ /* 0x000e220000002500 */
[----:B----4-:R-:W4:Y:S01]  /*99e0*/  LDC.64 R10, c[0x0][0x628] ;  /* 0x00018a00ff0a7b82 */ /* 0x010f220000000a00 */
[----:B------:R-:W-:Y:S01]  /*99f0*/  ULDC UR4, c[0x0][0x150] ;  /* 0x0000540000047ab9 */ /* 0x000fe20000000800 */
[----:B-123--:R-:W-:Y:S01]  /*9a00*/  IMAD.MOV.U32 R8, RZ, RZ, R16 ;  /* 0x000000ffff087224 */ /* 0x00efe200078e0010 */
[----:B------:R-:W1:Y:S01]  /*9a10*/  S2R R24, SR_CTAID.Y ;  /* 0x0000000000187919 */ /* 0x000e620000002600 */
[----:B------:R-:W-:-:S04]  /*9a20*/  IMAD.MOV.U32 R9, RZ, RZ, R17 ;  /* 0x000000ffff097224 */ /* 0x000fc800078e0011 */
[----:B------:R-:W2:Y:S08]  /*9a30*/  LDC R21, c[0x0][0x144] ;  /* 0x00005100ff157b82 */ /* 0x000eb00000000800 */
[----:B------:R-:W3:Y:S08]  /*9a40*/  LDC R0, c[0x0][0x630] ;  /* 0x00018c00ff007b82 */ /* 0x000ef00000000800 */
[----:B------:R-:W1:Y:S01]  /*9a50*/  LDC.64 R14, c[0x0][0x620] ;  /* 0x00018800ff0e7b82 */ /* 0x000e620000000a00 */
[----:B----4-:R-:W-:-:S04]  /*9a60*/  ISETP.NE.U32.AND P0, PT, R10, RZ, PT ;  /* 0x000000ff0a00720c */ /* 0x010fc80003f05070 */
[----:B------:R-:W-:Y:S02]  /*9a70*/  ISETP.NE.AND.EX P0, PT, R11, RZ, PT, P0 ;  /* 0x000000ff0b00720c */ /* 0x000fe40003f05300 */
[----:B0-----:R-:W-:-:S05]  /*9a80*/  I2FP.F32.U32 R3, R12 ;  /* 0x0000000c00037245 */ /* 0x001fca0000201000 */
[----:B------:R-:W-:-:S04]  /*9a90*/  FMUL R3, R3, UR4 ;  /* 0x0000000403037c20 */ /* 0x000fc80008400000 */
[----:B------:R0:W4:Y:S02]  /*9aa0*/  F2I.U32.TRUNC.NTZ R20, R3 ;  /* 0x0000000300147305 */ /* 0x000124000020f000 */
[----:B--23--:R-:W-:Y:S05]  /*9ab0*/  @!P0 BRA `(.L_x_284) ;  /* 0x0000000000288947 */ /* 0x00cfea0003800000 */
[----:B0-----:R-:W0:Y:S02]  /*9ac0*/  LDC R3, c[0x0][0x634] ;  /* 0x00018d00ff037b82 */ /* 0x001e240000000800 */
        /* <DEDUP_REMOVED lines=9> */
.L_x_284:
[----:B------:R-:W2:Y:S01]  /*9b60*/  LDC.64 R30, c[0x0][0x640] ;  /* 0x00019000ff1e7b82 */ /* 0x000ea20000000a00 */
[-CC-:B------:R-:W-:Y:S01]  /*9b70*/  SHF.R.U64 R23, R8, R0.reuse, R9.reuse ;  /* 0x0000000008177219 */ /* 0x180fe20000001209 */
[----:B----4-:R-:W-:Y:S01]  /*9b80*/  IMAD.MOV R20, RZ, RZ, -R20 ;  /* 0x000000ffff147224 */ /* 0x010fe200078e0a14 */
[----:B------:R-:W-:Y:S01]  /*9b90*/  SHF.R.U32.HI R0, RZ, R0, R9 ;  /* 0x00000000ff007219 */ /* 0x000fe20000011609 */
[----:B------:R-:W-:Y:S01]  /*9ba0*/  ULDC UR4, c[0x0][0x154] ;  /* 0x0000550000047ab9 */ /* 0x000fe20000000800 */
[----:B0-----:R-:W-:Y:S01]  /*9bb0*/  IADD3 R3, P0, RZ, -R23, RZ ;  /* 0x80000017ff037210 */ /* 0x001fe20007f1e0ff */
[----:B------:R-:W-:Y:S02]  /*9bc0*/  IMAD R26, R21, R20, R12 ;  /* 0x00000014151a7224 */ /* 0x000fe400078e020c */
[----:B------:R-:W0:Y:S01]  /*9bd0*/  LDC R6, c[0x0][0x618] ;  /* 0x00018600ff067b82 */ /* 0x000e220000000800 */
[----:B------:R-:W-:Y:S02]  /*9be0*/  IMAD.MOV.U32 R7, RZ, RZ, 0x1 ;  /* 0x00000001ff077424 */ /* 0x000fe400078e00ff */
[----:B------:R-:W-:-:S04]  /*9bf0*/  IMAD.X R5, RZ, RZ, ~R0, P0 ;  /* 0x000000ffff057224 */ /* 0x000fc800000e0e00 */
[-C--:B-1----:R-:W-:Y:S01]  /*9c00*/  IMAD R0, R5, R14.reuse, RZ ;  /* 0x0000000e05007224 */ /* 0x082fe200078e02ff */
[----:B------:R-:W1:Y:S01]  /*9c10*/  LDC R8, c[0x0][0x608] ;  /* 0x00018200ff087b82 */ /* 0x000e620000000800 */
[----:B------:R-:W-:-:S04]  /*9c20*/  IMAD.WIDE.U32 R4, R3, R14, R16 ;  /* 0x0000000e03047225 */ /* 0x000fc800078e0010 */
[----:B------:R-:W-:Y:S01]  /*9c30*/  IMAD R3, R3, R15, R0 ;  /* 0x0000000f03037224 */ /* 0x000fe200078e0200 */
[----:B------:R-:W-:Y:S02]  /*9c40*/  I2FP.F32.U32 R0, R24 ;  /* 0x0000001800007245 */ /* 0x000fe40000201000 */
[----:B------:R-:W3:Y:S01]  /*9c50*/  LDC R28, c[0x0][0x658] ;  /* 0x00019600ff1c7b82 */ /* 0x000ee20000000800 */
[----:B------:R-:W-:Y:S01]  /*9c60*/  IMAD.IADD R3, R5, 0x1, R3 ;  /* 0x0000000105037824 */ /* 0x000fe200078e0203 */
[----:B--2---:R-:W-:Y:S01]  /*9c70*/  ISETP.NE.U32.AND P0, PT, R30, RZ, PT ;  /* 0x000000ff1e00720c */ /* 0x004fe20003f05070 */
[----:B------:R-:W-:Y:S01]  /*9c80*/  FMUL R0, R0, UR4 ;  /* 0x0000000400007c20 */ /* 0x000fe20008400000 */
[----:B------:R-:W-:Y:S02]  /*9c90*/  IMAD.MOV.U32 R5, RZ, RZ, -0x1 ;  /* 0xffffffffff057424 */ /* 0x000fe400078e00ff */
[----:B------:R-:W-:Y:S01]  /*9ca0*/  ISETP.NE.AND.EX P0, PT, R31, RZ, PT, P0 ;  /* 0x000000ff1f00720c */ /* 0x000fe20003f05300 */
[----:B------:R2:W4:Y:S01]  /*9cb0*/  F2I.U32.TRUNC.NTZ R13, R0 ;  /* 0x00000000000d7305 */ /* 0x000522000020f000 */
[----:B------:R-:W2:Y:S01]  /*9cc0*/  LDC R15, c[0x0][0x148] ;  /* 0x00005200ff0f7b82 */ /* 0x000ea20000000800 */
[----:B0-----:R-:W-:-:S02]  /*9cd0*/  SHF.R.U64 R12, R4, R6, R3 ;  /* 0x00000006040c7219 */ /* 0x001fc40000001203 */
[----:B------:R-:W-:-:S05]  /*9ce0*/  SHF.R.U32.HI R3, RZ, R6, R3 ;  /* 0x00000006ff037219 */ /* 0x000fca0000011603 */
[----:B------:R-:W0:Y:S01]  /*9cf0*/  LDC R20, c[0x0][0x600] ;  /* 0x00018000ff147b82 */ /* 0x000e220000000800 */
[-CC-:B-1----:R-:W-:Y:S02]  /*9d00*/  SHF.R.U64 R10, R12, R8.reuse, R3.reuse ;  /* 0x000000080c0a7219 */ /* 0x182fe40000001203 */
[----:B------:R-:W-:-:S05]  /*9d10*/  SHF.R.U32.HI R3, RZ, R8, R3 ;  /* 0x00000008ff037219 */ /* 0x000fca0000011603 */
[----:B------:R-:W1:Y:S01]  /*9d20*/  LDC R21, c[0x0][0x648] ;  /* 0x00019200ff157b82 */ /* 0x000e620000000800 */
[-C--:B---3--:R-:W-:Y:S02]  /*9d30*/  SHF.L.U32 R4, R5, R28.reuse, RZ ;  /* 0x0000001c05047219 */ /* 0x088fe400000006ff */
[-CC-:B------:R-:W-:Y:S02]  /*9d40*/  SHF.R.U64 R14, R10, R28.reuse, R3.reuse ;  /* 0x0000001c0a0e7219 */ /* 0x180fe40000001203 */
[----:B------:R-:W-:Y:S02]  /*9d50*/  SHF.R.U32.HI R5, RZ, R28, R3 ;  /* 0x0000001cff057219 */ /* 0x000fe40000011603 */
[----:B------:R-:W-:Y:S01]  /*9d60*/  LOP3.LUT R153, RZ, R4, RZ, 0x33, !PT ;  /* 0x00000004ff997212 */ /* 0x000fe200078e33ff */
[----:B------:R-:W3:Y:S01]  /*9d70*/  LDC R25, c[0x0][0x638] ;  /* 0x00018e00ff197b82 */ /* 0x000ee20000000800 */
[----:B------:R-:W-:Y:S01]  /*9d80*/  SHF.L.U32 R28, R7, R28, RZ ;  /* 0x0000001c071c7219 */ /* 0x000fe200000006ff */
[----:B------:R-:W-:-:S06]  /*9d90*/  IMAD.MOV.U32 R4, RZ, RZ, R14 ;  /* 0x000000ffff047224 */ /* 0x000fcc00078e000e */
[----:B------:R-:W0:Y:S01]  /*9da0*/  LDC R27, c[0x0][0x610] ;  /* 0x00018400ff1b7b82 */ /* 0x000e220000000800 */
[----:B----4-:R-:W-:Y:S05]  /*9db0*/  @!P0 BRA `(.L_x_285) ;  /* 0x0000000000288947 */ /* 0x010fea0003800000 */
[----:B------:R-:W4:Y:S02]  /*9dc0*/  LDC R3, c[0x0][0x64c] ;  /* 0x00019300ff037b82 */ /* 0x000f240000000800 */
[----:B----4-:R-:W-:-:S05]  /*9dd0*/  IADD3 R3, P0, R14, R3, RZ ;  /* 0x000000030e037210 */ /* 0x010fca0007f1e0ff */
        /* <DEDUP_REMOVED lines=8> */
.L_x_285:
[----:B------:R-:W-:Y:S01]  /*9e60*/  ISETP.NE.AND P0, PT, R2, 0x1, PT ;  /* 0x000000010200780c */ /* 0x000fe20003f05270 */
[----:B------:R-:W-:Y:S01]  /*9e70*/  IMAD.MOV R13, RZ, RZ, -R13 ;  /* 0x000000ffff0d7224 */ /* 0x000fe200078e0a0d */
[----:B-12---:R-:W-:Y:S01]  /*9e80*/  SHF.R.U64 R0, R4, R21, R5 ;  /* 0x0000001504007219 */ /* 0x006fe20000001205 */
[----:B0-----:R-:W-:Y:S01]  /*9e90*/  VIADD R5, R20, 0xffffffff ;  /* 0xffffffff14057836 */ /* 0x001fe20000000000 */
[----:B------:R-:W-:-:S03]  /*9ea0*/  LOP3.LUT R153, R10, R153, RZ, 0xc0, !PT ;  /* 0x000000990a997212 */ /* 0x000fc600078ec0ff */
[----:B------:R-:W-:Y:S01]  /*9eb0*/  IMAD.MOV R3, RZ, RZ, -R0 ;  /* 0x000000ffff037224 */ /* 0x000fe200078e0a00 */
[----:B------:R-:W-:Y:S01]  /*9ec0*/  LOP3.LUT R5, R12, R5, RZ, 0xc0, !PT ;  /* 0x000000050c057212 */ /* 0x000fe200078ec0ff */
[----:B------:R-:W-:Y:S02]  /*9ed0*/  IMAD R153, R28, R0, R153 ;  /* 0x000000001c997224 */ /* 0x000fe400078e0299 */
[----:B---3--:R-:W-:Y:S02]  /*9ee0*/  IMAD R0, R3, R25, R14 ;  /* 0x0000001903007224 */ /* 0x008fe400078e020e */
[----:B------:R-:W-:Y:S02]  /*9ef0*/  @P0 IMAD R26, R15, R13, R24 ;  /* 0x0000000d0f1a0224 */ /* 0x000fe400078e0218 */
[----:B------:R-:W-:Y:S02]  /*9f00*/  IMAD R4, R0, R20, R5 ;  /* 0x0000001400047224 */ /* 0x000fe400078e0205 */
[----:B------:R-:W-:-:S02]  /*9f10*/  IMAD R153, R153, R27, R26 ;  /* 0x0000001b99997224 */ /* 0x000fc400078e021a */
[----:B------:R-:W-:-:S03]  /*9f20*/  IMAD.MOV.U32 R3, RZ, RZ, 0x1 ;  /* 0x00000001ff037424 */ /* 0x000fc600078e00ff */
[----:B------:R-:W-:Y:S02]  /*9f30*/  SEL R152, R4, R153, !P0 ;  /* 0x0000009904987207 */ /* 0x000fe40004000000 */
[----:B------:R-:W-:Y:S02]  /*9f40*/  PRMT R0, R3, 0x7610, R0 ;  /* 0x0000761003007816 */ /* 0x000fe40000000000 */
[----:B------:R-:W-:-:S07]  /*9f50*/  SEL R153, R153, R4, !P0 ;  /* 0x0000000499997207 */ /* 0x000fce0004000000 */
.L_x_283:
[----:B------:R-:W-:-:S13]  /*9f60*/  LOP3.LUT P0, RZ, R0, 0xff, RZ, 0xc0, !PT ;  /* 0x000000ff00ff7812 */ /* 0x000fda000780c0ff */
[----:B------:R-:W-:Y:S05]  /*9f70*/  @P0 BRA `(.L_x_286) ;  /* 0xffffff6c00f40947 */ /* 0x000fea000383ffff */
[----:B------:R-:W-:Y:S05]  /*9f80*/  EXIT ;  /* 0x000000000000794d */ /* 0x000fea0003800000 */
.L_x_3:
[----:B0-----:R-:W-:Y:S01]  /*9f90*/  ULDC.64 UR4, c[0x0][0x650] ;  /* 0x0001940000047ab9 */ /* 0x001fe20000000a00 */
        /* <DEDUP_REMOVED lines=25> */
.L_x_288:
[--C-:B------:R-:W-:Y:S01]  /*a130*/  SHF.R.U64 R12, R10, R14, R11.reuse ;  /* 0x0000000e0a0c7219 */ /* 0x100fe2000000120b */
[----:B------:R-:W0:Y:S01]  /*a140*/  LDC R22, c[0x0][0x618] ;  /* 0x00018600ff167b82 */ /* 0x000e220000000800 */
[----:B------:R-:W-:Y:S01]  /*a150*/  I2FP.F32.U32 R6, R4 ;  /* 0x0000000400067245 */ /* 0x000fe20000201000 */
[----:B------:R-:W-:Y:S01]  /*a160*/  ULDC UR4, c[0x0][0x150] ;  /* 0x0000540000047ab9 */ /* 0x000fe20000000800 */
[----:B------:R-:W-:Y:S02]  /*a170*/  SHF.R.U32.HI R5, RZ, R14, R11 ;  /* 0x0000000eff057219 */ /* 0x000fe4000001160b */
[----:B------:R-:W-:Y:S01]  /*a180*/  IADD3 R9, P0, RZ, -R12, RZ ;  /* 0x8000000cff097210 */ /* 0x000fe20007f1e0ff */
[----:B------:R-:W-:Y:S01]  /*a190*/  FMUL R11, R6, UR4 ;  /* 0x00000004060b7c20 */ /* 0x000fe20008400000 */
[----:B------:R-:W-:Y:S01]  /*a1a0*/  ULDC UR4, c[0x0][0x154] ;  /* 0x0000550000047ab9 */ /* 0x000fe20000000800 */
[----:B------:R-:W1:Y:S02]  /*a1b0*/  LDC.64 R24, c[0x0][0x640] ;  /* 0x00019000ff187b82 */ /* 0x000e640000000a00 */
[----:B------:R-:W-:-:S02]  /*a1c0*/  IMAD.X R5, RZ, RZ, ~R5, P0 ;  /* 0x000000ffff057224 */ /* 0x000fc400000e0e05 */
[----:B------:R-:W2:Y:S01]  /*a1d0*/  F2I.U32.TRUNC.NTZ R11, R11 ;  /* 0x0000000b000b7305 */ /* 0x000ea2000020f000 */
[----:B------:R-:W-:-:S03]  /*a1e0*/  IMAD.WIDE.U32 R6, R9, R20, R16 ;  /* 0x0000001409067225 */ /* 0x000fc600078e0010 */
[----:B------:R-:W3:Y:S01]  /*a1f0*/  LDC R13, c[0x0][0x144] ;  /* 0x00005100ff0d7b82 */ /* 0x000ee20000000800 */
[----:B------:R-:W-:-:S04]  /*a200*/  IMAD R8, R5, R20, RZ ;  /* 0x0000001405087224 */ /* 0x000fc800078e02ff */
[----:B------:R-:W-:Y:S02]  /*a210*/  IMAD R5, R9, R21, R8 ;  /* 0x0000001509057224 */ /* 0x000fe400078e0208 */
[----:B------:R-:W-:Y:S01]  /*a220*/  IMAD.MOV.U32 R8, RZ, RZ, -0x1 ;  /* 0xffffffffff087424 */ /* 0x000fe200078e00ff */
[----:B------:R-:W4:Y:S01]  /*a230*/  LDC R14, c[0x0][0x608] ;  /* 0x00018200ff0e7b82 */ /* 0x000f220000000800 */
[----:B------:R-:W-:Y:S01]  /*a240*/  IMAD.IADD R5, R7, 0x1, R5 ;  /* 0x0000000107057824 */ /* 0x000fe200078e0205 */
[----:B------:R-:W-:-:S04]  /*a250*/  I2FP.F32.U32 R7, R3 ;  /* 0x0000000300077245 */ /* 0x000fc80000201000 */
[-C--:B0-----:R-:W-:Y:S01]  /*a260*/  SHF.R.U64 R10, R6, R22.reuse, R5 ;  /* 0x00000016060a7219 */ /* 0x081fe20000001205 */
[----:B--2---:R-:W-:Y:S01]  /*a270*/  IMAD.MOV R6, RZ, RZ, -R11 ;  /* 0x000000ffff067224 */ /* 0x004fe200078e0a0b */
[----:B------:R-:W0:Y:S01]  /*a280*/  LDC R9, c[0x0][0x658] ;  /* 0x00019600ff097b82 */ /* 0x000e220000000800 */
[----:B-1----:R-:W-:Y:S01]  /*a290*/  ISETP.NE.U32.AND P0, PT, R24, RZ, PT ;  /* 0x000000ff1800720c */ /* 0x002fe20003f05070 */
[----:B------:R-:W-:Y:S01]  /*a2a0*/  FMUL R7, R7, UR4 ;  /* 0x0000000407077c20 */ /* 0x000fe20008400000 */
[----:B------:R-:W-:Y:S02]  /*a2b0*/  SHF.R.U32.HI R5, RZ, R22, R5 ;  /* 0x00000016ff057219 */ /* 0x000fe40000011605 */
[----:B------:R-:W-:-:S03]  /*a2c0*/  ISETP.NE.AND.EX P0, PT, R25, RZ, PT, P0 ;  /* 0x000000ff1900720c */ /* 0x000fc60003f05300 */
[----:B------:R-:W1:Y:S01]  /*a2d0*/  LDC R20, c[0x0][0x148] ;  /* 0x00005200ff147b82 */ /* 0x000e620000000800 */
[----:B---3--:R-:W-:Y:S02]  /*a2e0*/  IMAD R23, R13, R6, R4 ;  /* 0x000000060d177224 */ /* 0x008fe400078e0204 */
[----:B------:R-:W-:-:S05]  /*a2f0*/  IMAD.MOV.U32 R6, RZ, RZ, 0x1 ;  /* 0x00000001ff067424 */ /* 0x000fca00078e00ff */
[----:B------:R-:W2:Y:S01]  /*a300*/  LDC R21, c[0x0][0x600] ;  /* 0x00018000ff157b82 */ /* 0x000ea20000000800 */
[-CC-:B----4-:R-:W-:Y:S02]  /*a310*/  SHF.R.U64 R13, R10, R14.reuse, R5.reuse ;  /* 0x0000000e0a0d7219 */ /* 0x190fe40000001205 */
[----:B------:R-:W-:Y:S02]  /*a320*/  SHF.R.U32.HI R4, RZ, R14, R5 ;  /* 0x0000000eff047219 */ /* 0x000fe40000011605 */
[----:B------:R3:W4:Y:S03]  /*a330*/  F2I.U32.TRUNC.NTZ R14, R7 ;  /* 0x00000007000e7305 */ /* 0x000726000020f000 */
[----:B------:R-:W1:Y:S01]  /*a340*/  LDC R26, c[0x0][0x648] ;  /* 0x00019200ff1a7b82 */ /* 0x000e620000000800 */
[-C--:B0-----:R-:W-:Y:S02]  /*a350*/  SHF.R.U64 R15, R13, R9.reuse, R4 ;  /* 0x000000090d0f7219 */ /* 0x081fe40000001204 */
[----:B------:R-:W-:-:S02]  /*a360*/  SHF.L.U32 R8, R8, R9, RZ ;  /* 0x0000000908087219 */ /* 0x000fc400000006ff */
[-C--:B------:R-:W-:Y:S01]  /*a370*/  SHF.R.U32.HI R5, RZ, R9.reuse, R4 ;  /* 0x00000009ff057219 */ /* 0x080fe20000011604 */
[----:B------:R-:W-:Y:S01]  /*a380*/  IMAD.MOV.U32 R4, RZ, RZ, R15 ;  /* 0x000000ffff047224 */ /* 0x000fe200078e000f */
[----:B------:R-:W-:Y:S01]  /*a390*/  SHF.L.U32 R22, R6, R9, RZ ;  /* 0x0000000906167219 */ /* 0x000fe200000006ff */
[----:B------:R-:W0:Y:S01]  /*a3a0*/  LDC R27, c[0x0][0x638] ;  /* 0x00018e00ff1b7b82 */ /* 0x000e220000000800 */
[----:B------:R-:W-:-:S07]  /*a3b0*/  LOP3.LUT R28, RZ, R8, RZ, 0x33, !PT ;  /* 0x00000008ff1c7212 */ /* 0x000fce00078e33ff */
        /* <DEDUP_REMOVED lines=12> */
.L_x_289:
[----:B------:R-:W-:Y:S01]  /*a480*/  ISETP.NE.AND P0, PT, R2, 0x1, PT ;  /* 0x000000010200780c */ /* 0x000fe20003f05270 */
[----:B--2---:R-:W-:Y:S01]  /*a490*/  VIADD R7, R21, 0xffffffff ;  /* 0xffffffff15077836 */ /* 0x004fe20000000000 */
[----:B-1----:R-:W-:Y:S01]  /*a4a0*/  SHF.R.U64 R5, R4, R26, R5 ;  /* 0x0000001a04057219 */ /* 0x002fe20000001205 */
[----:B------:R-:W-:Y:S01]  /*a4b0*/  IMAD.MOV R14, RZ, RZ, -R14 ;  /* 0x000000ffff0e7224 */ /* 0x000fe200078e0a0e */
[----:B------:R-:W-:Y:S01]  /*a4c0*/  LOP3.LUT R4, R13, R28, RZ, 0xc0, !PT ;  /* 0x0000001c0d047212 */ /* 0x000fe200078ec0ff */
[----:B------:R-:W-:Y:S01]  /*a4d0*/  IMAD.MOV.U32 R8, RZ, RZ, R12 ;  /* 0x000000ffff087224 */ /* 0x000fe200078e000c */
[----:B------:R-:W-:Y:S01]  /*a4e0*/  LOP3.LUT R10, R10, R7, RZ, 0xc0, !PT ;  /* 0x000000070a0a7212 */ /* 0x000fe200078ec0ff */
[----:B------:R-:W-:Y:S02]  /*a4f0*/  IMAD.MOV R6, RZ, RZ, -R5 ;  /* 0x000000ffff067224 */ /* 0x000fe400078e0a05 */
[----:B------:R-:W-:-:S04]  /*a500*/  IMAD R4, R22, R5, R4 ;  /* 0x0000000516047224 */ /* 0x000fc800078e0204 */
[----:B------:R-:W-:Y:S02]  /*a510*/  @P0 IMAD R23, R20, R14, R3 ;  /* 0x0000000e14170224 */ /* 0x000fe400078e0203 */
[----:B0-----:R-:W-:Y:S02]  /*a520*/  IMAD R3, R6, R27, R15 ;  /* 0x0000001b06037224 */ /* 0x001fe400078e020f */
[----:B------:R-:W-:Y:S02]  /*a530*/  IMAD R7, R4, R29, R23 ;  /* 0x0000001d04077224 */ /* 0x000fe400078e0217 */
[----:B------:R-:W-:Y:S02]  /*a540*/  IMAD R4, R3, R21, R10 ;  /* 0x0000001503047224 */ /* 0x000fe400078e020a */
[----:B------:R-:W-:-:S03]  /*a550*/  IMAD.MOV.U32 R6, RZ, RZ, 0x1 ;  /* 0x00000001ff067424 */ /* 0x000fc600078e00ff */
[----:B------:R-:W-:Y:S02]  /*a560*/  SEL R9, R4, R7, !P0 ;  /* 0x0000000704097207 */ /* 0x000fe40004000000 */
[----:B------:R-:W-:-:S07]  /*a570*/  SEL R7, R7, R4, !P0 ;  /* 0x0000000407077207 */ /* 0x000fce0004000000 */
.L_x_287:
[----:B------:R-:W-:-:S08]  /*a580*/  NOP ;  /* 0x0000000000007918 */ /* 0x000fd00000000000 */
[----:B------:R-:W0:-:S00]  /*a590*/  USETMAXREG.DEALLOC.CTAPOOL 0x28 ;  /* 0x00000028000079c8 */ /* 0x000e0000080e0500 */
[----:B0-----:R-:W-:-:S13]  /*a5a0*/  ISETP.NE.AND P0, PT, R0, RZ, PT ;  /* 0x000000ff0000720c */ /* 0x001fda0003f05270 */
[----:B------:R-:W-:Y:S05]  /*a5b0*/  @P0 EXIT ;  /* 0x000000000000094d */ /* 0x000fea0003800000 */
[----:B------:R-:W-:Y:S01]  /*a5c0*/  LOP3.LUT P0, RZ, R6, 0xff, RZ, 0xc0, !PT ;  /* 0x000000ff06ff7812 */ /* 0x000fe2000780c0ff */
[----:B------:R-:W-:Y:S02]  /*a5d0*/  IMAD.MOV.U32 R0, RZ, RZ, 0x1 ;  /* 0x00000001ff007424 */ /* 0x000fe400078e00ff */
[----:B------:R-:W-:-:S10]  /*a5e0*/  IMAD.MOV.U32 R12, RZ, RZ, RZ ;  /* 0x000000ffff0c7224 */ /* 0x000fd400078e00ff */
[----:B------:R-:W-:Y:S05]  /*a5f0*/  @!P0 BRA `(.L_x_290) ;  /* 0x0000000c00308947 */ /* 0x000fea0003800000 */
[----:B------:R-:W0:Y:S01]  /*a600*/  LDC R0, c[0x0][0x28c] ;  /* 0x0000a300ff007b82 */ /* 0x000e220000000800 */
[----:B------:R-:W-:Y:S01]  /*a610*/  ULDC UR5, c[0x0][0x600] ;  /* 0x0001800000057ab9 */ /* 0x000fe20000000800 */
[----:B------:R-:W-:Y:S01]  /*a620*/  ULDC UR4, c[0x0][0xc] ;  /* 0x0000030000047ab9 */ /* 0x000fe20000000800 */
[----:B------:R-:W-:Y:S01]  /*a630*/  UIADD3 UR16, UR5, -0x1, URZ ;  /* 0xffffffff05107890 */ /* 0x000fe2000fffe03f */
[C---:B------:R-:W-:Y:S01]  /*a640*/  LOP3.LUT P2, RZ, R18.reuse, 0x7f, RZ, 0xc0, !PT ;  /* 0x0000007f12ff7812 */ /* 0x040fe2000784c0ff */
[----:B------:R-:W-:Y:S01]  /*a650*/  ULDC UR6, c[0x0][0x658] ;  /* 0x0001960000067ab9 */ /* 0x000fe20000000800 */
[----:B------:R-:W-:Y:S01]  /*a660*/  ULDC UR5, c[0x0][0x10] ;  /* 0x0000040000057ab9 */ /* 0x000fe20000000800 */
[----:B------:R-:W-:Y:S01]  /*a670*/  UMOV UR7, 0xffffffff ;  /* 0xffffffff00077882 */ /* 0x000fe20000000000 */
[----:B------:R-:W-:Y:S01]  /*a680*/  UMOV UR8, 0x1 ;  /* 0x0000000100087882 */ /* 0x000fe20000000000 */
[----:B------:R-:W-:Y:S01]  /*a690*/  UIMAD.WIDE.U32 UR4, UR4, UR5, URZ ;  /* 0x00000005040472a5 */ /* 0x000fe2000f8e003f */
[----:B------:R-:W-:Y:S01]  /*a6a0*/  LOP3.LUT P0, RZ, R18, 0x1f, RZ, 0xc0, !PT ;  /* 0x0000001f12ff7812 */ /* 0x000fe2000780c0ff */
[----:B------:R-:W-:Y:S01]  /*a6b0*/  USHF.L.U32 UR7, UR7, UR6, URZ ;  /* 0x0000000607077299 */ /* 0x000fe2000800063f */
[----:B------:R-:W-:Y:S01]  /*a6c0*/  BSSY B0, `(.L_x_290) ;  /* 0x00000bf000007945 */ /* 0x000fe20003800000 */
[----:B------:R-:W-:Y:S01]  /*a6d0*/  USHF.L.U32 UR18, UR8, UR6, URZ ;  /* 0x0000000608127299 */ /* 0x000fe2000800063f */
[----:B------:R-:W-:Y:S01]  /*a6e0*/  IMAD.MOV.U32 R13, RZ, RZ, 0x1 ;  /* 0x00000001ff0d7424 */ /* 0x000fe200078e00ff */
[----:B------:R-:W-:Y:S01]  /*a6f0*/  LOP3.LUT R11, R19, 0x2, RZ, 0xfc, !PT ;  /* 0x00000002130b7812 */ /* 0x000fe200078efcff */
[----:B------:R-:W-:Y:S01]  /*a700*/  ULDC UR6, c[0x0][0x14] ;  /* 0x0000050000067ab9 */ /* 0x000fe20000000800 */
[----:B------:R-:W-:Y:S01]  /*a710*/  PLOP3.LUT P0, PT, P0, P2, PT, 0x8a, 0x0 ;  /* 0x000000000000781c */ /* 0x000fe20000705172 */
[----:B------:R-:W-:Y:S01]  /*a720*/  UIMAD.WIDE.U32 UR20, UR4, UR6, URZ ;  /* 0x00000006041472a5 */ /* 0x000fe2000f8e003f */
[----:B------:R-:W-:Y:S01]  /*a730*/  IMAD.MOV.U32 R12, RZ, RZ, RZ ;  /* 0x000000ffff0c7224 */ /* 0x000fe200078e00ff */
[----:B------:R-:W-:-:S02]  /*a740*/  UIMAD UR13, UR5, UR6, URZ ;  /* 0x00000006050d72a4 */ /* 0x000fc4000f8e023f */
[----:B------:R-:W-:Y:S01]  /*a750*/  ULOP3.LUT UR17, URZ, UR7, URZ, 0x33, !UPT ;  /* 0x000000073f117292 */ /* 0x000fe2000f8e333f */
[----:B0-----:R-:W-:Y:S01]  /*a760*/  VIADD R0, R0, 0x1f ;  /* 0x0000001f00007836 */ /* 0x001fe20000000000 */
[----:B------:R-:W-:Y:S01]  /*a770*/  UIADD3 UR13, UR21, UR13, URZ ;  /* 0x0000000d150d7290 */ /* 0x000fe2000fffe03f */
[----:B------:R-:W-:-:S03]  /*a780*/  ULDC.64 UR22, c[0x0][0x198] ;  /* 0x0000660000167ab9 */ /* 0x000fc60000000a00 */
[----:B------:R-:W-:-:S04]  /*a790*/  SHF.R.S32.HI R3, RZ, 0x1f, R0 ;  /* 0x0000001fff037819 */ /* 0x000fc80000011400 */
[----:B------:R-:W-:Y:S01]  /*a7a0*/  LEA.HI R3, R3, R0, RZ, 0x5 ;  /* 0x0000000003037211 */ /* 0x000fe200078f28ff */
[----:B------:R-:W-:-:S03]  /*a7b0*/  IMAD.MOV.U32 R0, RZ, RZ, 0x1 ;  /* 0x00000001ff007424 */ /* 0x000fc600078e00ff */
[----:B------:R-:W-:-:S05]  /*a7c0*/  SHF.R.S32.HI R3, RZ, 0x5, R3 ;  /* 0x00000005ff037819 */ /* 0x000fca0000011403 */
[----:B------:R-:W-:-:S07]  /*a7d0*/  VIADD R10, R3, 0x1 ;  /* 0x00000001030a7836 */ /* 0x000fce0000000000 */
.L_x_302:
[----:B------:R-:W-:-:S03]  /*a7e0*/  UMOV UR4, 0xffffffff ;  /* 0xffffffff00047882 */ /* 0x000fc60000000000 */
[----:B------:R-:W-:Y:S05]  /*a7f0*/  BRA.DIV UR4, `(.L_x_291) ;  /* 0x0000000e04c07947 */ /* 0x000fea000b800000 */
[----:B------:R-:W-:-:S13]  /*a800*/  ELECT P6, URZ, PT ;  /* 0x00000000003f782f */ /* 0x000fda00038c0000 */
.L_x_314:
[----:B------:R-:W0:Y:S01]  /*a810*/  LDC R4, c[0x0][0x28c] ;  /* 0x0000a300ff047b82 */ /* 0x000e220000000800 */
[----:B------:R-:W-:Y:S01]  /*a820*/  BSSY B1, `(.L_x_292) ;  /* 0x0000037000017945 */ /* 0x000fe20003800000 */
[----:B0-----:R-:W-:-:S13]  /*a830*/  ISETP.LT.OR P6, PT, R4, 0x1, !P6 ;  /* 0x000000010400780c */ /* 0x001fda00077c1670 */
[----:B------:R-:W-:Y:S05]  /*a840*/  @P6 BRA `(.L_x_293) ;  /* 0x0000000000d06947 */ /* 0x000fea0003800000 */
[----:B------:R-:W-:Y:S02]  /*a850*/  IMAD.SHL.U32 R15, R9, 0x100, RZ ;  /* 0x00000100090f7824 */ /* 0x000fe400078e00ff */
[----:B------:R-:W-:Y:S02]  /*a860*/  IMAD.SHL.U32 R18, R7, 0x80, RZ ;  /* 0x0000008007127824 */ /* 0x000fe400078e00ff */
[----:B------:R-:W-:Y:S02]  /*a870*/  IMAD.MOV.U32 R20, RZ, RZ, RZ ;  /* 0x000000ffff147224 */ /* 0x000fe400078e00ff */
[----:B------:R-:W-:Y:S02]  /*a880*/  IMAD.MOV.U32 R4, RZ, RZ, R10 ;  /* 0x000000ffff047224 */ /* 0x000fe400078e000a */
[----:B------:R-:W-:Y:S02]  /*a890*/  IMAD.MOV.U32 R5, RZ, RZ, R0 ;  /* 0x000000ffff057224 */ /* 0x000fe400078e0000 */
[----:B------:R-:W-:-:S07]  /*a8a0*/  IMAD.MOV.U32 R6, RZ, RZ, R12 ;  /* 0x000000ffff067224 */ /* 0x000fce00078e000c */
.L_x_297:
[----:B------:R-:W0:Y:S01]  /*a8b0*/  S2R R14, SR_CgaCtaId ;  /* 0x00000000000e7919 */ /* 0x000e220000008800 */
[----:B------:R-:W-:Y:S01]  /*a8c0*/  MOV R7, 0x400 ;  /* 0x0000040000077802 */ /* 0x000fe20000000f00 */
[----:B------:R-:W1:Y:S03]  /*a8d0*/  @!P2 LDC R9, c[0x0][0x500] ;  /* 0x00014000ff09ab82 */ /* 0x000e660000000800 */
[----:B0-----:R-:W-:Y:S02]  /*a8e0*/  LEA R21, R14, R7, 0x18 ;  /* 0x000000070e157211 */ /* 0x001fe400078ec0ff */
[----:B------:R-:W-:-:S03]  /*a8f0*/  SHF.L.U32 R7, R5, 0x1f, RZ ;  /* 0x0000001f05077819 */ /* 0x000fc600000006ff */
[----:B------:R-:W-:-:S04]  /*a900*/  IMAD R14, R6, 0x8, R21 ;  /* 0x00000008060e7824 */ /* 0x000fc800078e0215 */
[----:B------:R-:W0:Y:S02]  /*a910*/  SYNCS.PHASECHK.TRANS64.TRYWAIT P1, [R14+URZ+0x28], R7 ;  /* 0x000028070e0075a7 */ /* 0x000e24000802017f */
[----:B01----:R-:W-:Y:S05]  /*a920*/  @!P1 BRA `(.L_x_294) ;  /* 0x0000000c00949947 */ /* 0x003fea0003800000 */
.L_x_315:
[----:B0-----:R-:W-:Y:S01]  /*a930*/  PRMT R7, R11, 0x9910, RZ ;  /* 0x000099100b077816 */ /* 0x001fe200000000ff */
[----:B------:R0:W-:Y:S03]  /*a940*/  @!P2 SYNCS.ARRIVE.TRANS64 RZ, [R14+URZ], R9 ;  /* 0x000000090effa9a7 */ /* 0x0001e6000800003f */
[----:B------:R-:W-:-:S13]  /*a950*/  ISETP.NE.AND P1, PT, R7, 0x2, PT ;  /* 0x000000020700780c */ /* 0x000fda0003f25270 */
[----:B0-----:R-:W-:Y:S05]  /*a960*/  @P1 BRA `(.L_x_295) ;  /* 0x0000000000041947 */ /* 0x001fea0003800000 */
[----:B------:R-:W-:Y:S01]  /*a970*/  BPT.TRAP 0x1 ;  /* 0x000000040000795c */ /* 0x000fe20000300000 */
.L_x_295:
[----:B------:R-:W-:Y:S05]  /*a980*/  @P0 BRA `(.L_x_296) ;  /* 0x0000000000040947 */ /* 0x000fea0003800000 */
[----:B------:R-:W-:Y:S01]  /*a990*/  BPT.TRAP 0x1 ;  /* 0x000000040000795c */ /* 0x000fe20000300000 */
.L_x_296:
[--C-:B------:R-:W-:Y:S01]  /*a9a0*/  IMAD R7, R6, 0x4000, R21.reuse ;  /* 0x0000400006077824 */ /* 0x100fe200078e0215 */
[----:B------:R-:W-:Y:S01]  /*a9b0*/  R2UR UR9, R14 ;  /* 0x000000000e0972ca */ /* 0x000fe200000e0000 */
[----:B------:R-:W-:Y:S01]  /*a9c0*/  IMAD R21, R6, 0x8000, R21 ;  /* 0x0000800006157824 */ /* 0x000fe200078e0215 */
[----:B------:R-:W-:Y:S01]  /*a9d0*/  UIADD3 UR4, UP0, UR22, 0xf0, URZ ;  /* 0x000000f016047890 */ /* 0x000fe2000ff1e03f */
[----:B------:R-:W-:Y:S01]  /*a9e0*/  VIADD R4, R4, 0xffffffff ;  /* 0xffffffff04047836 */ /* 0x000fe20000000000 */
[----:B------:R-:W-:Y:S01]  /*a9f0*/  R2UR UR5, R7 ;  /* 0x00000000070572ca */ /* 0x000fe200000e0000 */
[----:B------:R-:W-:Y:S01]  /*aa00*/  UIADD3 UR24, UP1, UR22, 0x1f0, URZ ;  /* 0x000001f016187890 */ /* 0x000fe2000ff3e03f */
[----:B------:R-:W-:Y:S01]  /*aa10*/  R2UR UR8, R21 ;  /* 0x00000000150872ca */ /* 0x000fe200000e0000 */
[----:B------:R-:W-:Y:S01]  /*aa20*/  VIADD R6, R6, 0x1 ;  /* 0x0000000106067836 */ /* 0x000fe20000000000 */
[----:B------:R-:W-:Y:S01]  /*aa30*/  R2UR UR11, R18 ;  /* 0x00000000120b72ca */ /* 0x000fe200000e0000 */
[----:B------:R-:W-:Y:S01]  /*aa40*/  UIADD3.X UR25, URZ, UR23, URZ, UP1, !UPT ;  /* 0x000000173f197290 */ /* 0x000fe20008ffe43f */
[----:B------:R-:W-:Y:S01]  /*aa50*/  R2UR UR10, R20 ;  /* 0x00000000140a72ca */ /* 0x000fe200000e0000 */
[----:B------:R-:W-:Y:S01]  /*aa60*/  UMOV UR6, 0x0 ;  /* 0x0000000000067882 */ /* 0x000fe20000000000 */
[----:B------:R-:W-:Y:S01]  /*aa70*/  R2UR UR12, R8 ;  /* 0x00000000080c72ca */ /* 0x000fe200000e0000 */
[----:B------:R-:W-:Y:S01]  /*aa80*/  UMOV UR7, 0x10000000 ;  /* 0x1000000000077882 */ /* 0x000fe20000000000 */
[----:B------:R-:W-:Y:S01]  /*aa90*/  R2UR UR19, R15 ;  /* 0x000000000f1372ca */ /* 0x000fe200000e0000 */
[----:B------:R-:W-:Y:S01]  /*aaa0*/  VIADD R20, R20, 0x20 ;  /* 0x0000002014147836 */ /* 0x000fe20000000000 */
[----:B------:R-:W-:Y:S01]  /*aab0*/  ISETP.GT.AND P3, PT, R4, 0x1, PT ;  /* 0x000000010400780c */ /* 0x000fe20003f64270 */
[----:B------:R-:W-:Y:S01]  /*aac0*/  UIADD3 UR14, UR5, 0x100, URZ ;  /* 0x00000100050e7890 */ /* 0x000fe2000fffe03f */
[----:B------:R-:W-:Y:S01]  /*aad0*/  ISETP.NE.AND P1, PT, R6, 0x5, PT ;  /* 0x000000050600780c */ /* 0x000fe20003f25270 */
[----:B------:R-:W-:-:S02]  /*aae0*/  UIADD3.X UR5, URZ, UR23, URZ, UP0, !UPT ;  /* 0x000000173f057290 */ /* 0x000fc400087fe43f */
[----:B------:R-:W-:Y:S01]  /*aaf0*/  UIADD3 UR15, UR8, 0x14100, URZ ;  /* 0x00014100080f7890 */ /* 0x000fe2000fffe03f */
[----:B------:R-:W-:Y:S02]  /*ab00*/  SEL R14, RZ, 0x1, P1 ;  /* 0x00000001ff0e7807 */ /* 0x000fe40000800000 */
[----:B------:R-:W-:Y:S01]  /*ab10*/  UMOV UR8, UR14 ;  /* 0x0000000e00087c82 */ /* 0x000fe20008000000 */
[----:B------:R-:W-:Y:S02]  /*ab20*/  SEL R6, R6, RZ, P1 ;  /* 0x000000ff06067207 */ /* 0x000fe40000800000 */
[----:B------:R-:W-:Y:S01]  /*ab30*/  LOP3.LUT R5, R5, R14, RZ, 0x3c, !PT ;  /* 0x0000000e05057212 */ /* 0x000fe200078e3cff */
[----:B------:R0:W-:Y:S02]  /*ab40*/  UTMALDG.3D [UR8], [UR4], desc[UR6] ;  /* 0x00000608040075b4 */ /* 0x0001e40008011000 */
[----:B0-----:R-:W-:Y:S01]  /*ab50*/  UMOV UR8, UR15 ;  /* 0x0000000f00087c82 */ /* 0x001fe20008000000 */
[----:B------:R-:W-:-:S02]  /*ab60*/  UMOV UR11, UR19 ;  /* 0x00000013000b7c82 */ /* 0x000fc40008000000 */
[----:B------:R0:W-:Y:S02]  /*ab70*/  UTMALDG.3D [UR8], [UR24], desc[UR6] ;  /* 0x00000608180075b4 */ /* 0x0001e40008011000 */
[----:B0-----:R-:W-:Y:S05]  /*ab80*/  @P3 BRA `(.L_x_297) ;  /* 0xfffffffc00483947 */ /* 0x001fea000383ffff */
.L_x_293:
[----:B------:R-:W-:Y:S05]  /*ab90*/  BSYNC B1 ;  /* 0x0000000000017941 */ /* 0x000fea0003800000 */
.L_x_292:
[----:B------:R-:W-:Y:S01]  /*aba0*/  LOP3.LUT P3, RZ, R13, 0xff, RZ, 0xc0, !PT ;  /* 0x000000ff0dff7812 */ /* 0x000fe2000786c0ff */
[----:B------:R-:W-:Y:S01]  /*abb0*/  IMAD.IADD R12, R3, 0x1, R12 ;  /* 0x00000001030c7824 */ /* 0x000fe200078e020c */
[----:B------:R-:W-:Y:S01]  /*abc0*/  IADD3 R16, P4, R16, UR20, RZ ;  /* 0x0000001410107c10 */ /* 0x000fe2000ff9e0ff */
[----:B------:R-:W-:Y:S01]  /*abd0*/  ULDC.64 UR4, c[0x0][0x650] ;  /* 0x0001940000047ab9 */ /* 0x000fe20000000a00 */
[----:B------:R-:W-:Y:S01]  /*abe0*/  BSSY B1, `(.L_x_298) ;  /* 0x000006a000017945 */ /* 0x000fe20003800000 */
[----:B------:R-:W-:Y:S01]  /*abf0*/  IMAD.MOV.U32 R9, RZ, RZ, -0x1 ;  /* 0xffffffffff097424 */ /* 0x000fe200078e00ff */
[----:B------:R-:W-:Y:S01]  /*ac00*/  ISETP.GT.U32.AND P1, PT, R12, 0x4, PT ;  /* 0x000000040c00780c */ /* 0x000fe20003f24070 */
[----:B------:R-:W-:Y:S01]  /*ac10*/  IMAD.MOV.U32 R8, RZ, RZ, -0x1 ;  /* 0xffffffffff087424 */ /* 0x000fe200078e00ff */
[----:B------:R-:W-:Y:S02]  /*ac20*/  IADD3.X R17, R17, UR13, RZ, P4, !PT ;  /* 0x0000000d11117c10 */ /* 0x000fe4000a7fe4ff */
[----:B------:R-:W-:-:S02]  /*ac30*/  ISETP.LT.U32.AND P1, PT, R3, 0x5, P1 ;  /* 0x000000050300780c */ /* 0x000fc40000f21070 */
[----:B------:R-:W-:Y:S01]  /*ac40*/  PRMT R13, RZ, 0x7610, R13 ;  /* 0x00007610ff0d7816 */ /* 0x000fe2000000000d */
[----:B------:R-:W0:Y:S01]  /*ac50*/  @P3 S2R R5, SR_CgaCtaId ;  /* 0x0000000000053919 */ /* 0x000e220000008800 */
[----:B------:R-:W-:-:S04]  /*ac60*/  @P3 MOV R4, 0x400 ;  /* 0x0000040000043802 */ /* 0x000fc80000000f00 */
[----:B0-----:R-:W-:Y:S01]  /*ac70*/  @P3 LEA R6, R5, R4, 0x18 ;  /* 0x0000000405063211 */ /* 0x001fe200078ec0ff */
[----:B------:R-:W-:-:S03]  /*ac80*/  IMAD.WIDE.U32 R4, R12, -0x33333333, RZ ;  /* 0xcccccccd0c047825 */ /* 0x000fc600078e00ff */
[----:B------:R0:W-:Y:S01]  /*ac90*/  @P3 SYNCS.ARRIVE.TRANS64.A1T0 RZ, [R6+URZ+0x68], RZ ;  /* 0x000068ff06ff39a7 */ /* 0x0001e2000810003f */
[----:B------:R-:W-:Y:S02]  /*aca0*/  ISETP.GE.U32.AND P3, PT, R3, 0x5, PT ;  /* 0x000000050300780c */ /* 0x000fe40003f66070 */
[----:B------:R-:W-:Y:S02]  /*acb0*/  SHF.R.U32.HI R7, RZ, 0x2, R5 ;  /* 0x00000002ff077819 */ /* 0x000fe40000011605 */
[----:B------:R-:W-:Y:S02]  /*acc0*/  SEL R5, RZ, 0x1, !P1 ;  /* 0x00000001ff057807 */ /* 0x000fe40004800000 */
[----:B------:R-:W-:Y:S01]  /*acd0*/  ISETP.GE.U32.AND P1, PT, R16, UR4, PT ;  /* 0x0000000410007c0c */ /* 0x000fe2000bf26070 */
[----:B------:R-:W-:Y:S01]  /*ace0*/  IMAD R12, R7, -0x5, R12 ;  /* 0xfffffffb070c7824 */ /* 0x000fe200078e020c */
[----:B------:R-:W-:Y:S02]  /*acf0*/  LOP3.LUT R0, R0, R5, RZ, 0x3c, !PT ;  /* 0x0000000500007212 */ /* 0x000fe400078e3cff */
[----:B------:R-:W-:-:S02]  /*ad00*/  ISETP.GE.U32.AND.EX P1, PT, R17, UR5, PT, P1 ;  /* 0x0000000511007c0c */ /* 0x000fc4000bf26110 */
[----:B------:R-:W-:Y:S02]  /*ad10*/  PRMT R4, RZ, 0x7610, R4 ;  /* 0x00007610ff047816 */ /* 0x000fe40000000004 */
[----:B------:R-:W-:Y:S01]  /*ad20*/  @P3 LOP3.LUT R0, R0, 0x1, R7, 0x78, !PT ;  /* 0x0000000100003812 */ /* 0x000fe200078e7807 */
[----:B------:R-:W-:-:S08]  /*ad30*/  IMAD.MOV.U32 R7, RZ, RZ, -0x1 ;  /* 0xffffffffff077424 */ /* 0x000fd000078e00ff */
[----:B0-----:R-:W-:Y:S05]  /*ad40*/  @P1 BRA `(.L_x_299) ;  /* 0x00000004004c1947 */ /* 0x001fea0003800000 */
[----:B------:R-:W-:Y:S01]  /*ad50*/  ULDC.64 UR4, c[0x0][0x628] ;  /* 0x00018a0000047ab9 */ /* 0x000fe20000000a00 */
[----:B------:R-:W0:Y:S01]  /*ad60*/  S2R R15, SR_CTAID.X ;  /* 0x00000000000f7919 */ /* 0x000e220000002500 */
[----:B------:R-:W-:Y:S01]  /*ad70*/  ISETP.NE.U32.AND P1, PT, RZ, UR4, PT ;  /* 0x00000004ff007c0c */ /* 0x000fe2000bf25070 */
[----:B------:R-:W-:Y:S01]  /*ad80*/  ULDC UR7, c[0x0][0x630] ;  /* 0x00018c0000077ab9 */ /* 0x000fe20000000800 */
[----:B------:R-:W-:Y:S01]  /*ad90*/  IMAD.MOV.U32 R4, RZ, RZ, R16 ;  /* 0x000000ffff047224 */ /* 0x000fe200078e0010 */
[----:B------:R-:W1:Y:S01]  /*ada0*/  S2R R14, SR_CTAID.Y ;  /* 0x00000000000e7919 */ /* 0x000e620000002600 */
[----:B------:R-:W-:Y:S01]  /*adb0*/  ISETP.NE.AND.EX P1, PT, RZ, UR5, PT, P1 ;  /* 0x00000005ff007c0c */ /* 0x000fe2000bf25310 */
[----:B------:R-:W-:-:S12]  /*adc0*/  IMAD.MOV.U32 R5, RZ, RZ, R17 ;  /* 0x000000ffff057224 */ /* 0x000fd800078e0011 */
[----:B------:R-:W-:Y:S05]  /*add0*/  @!P1 BRA `(.L_x_300) ;  /* 0x0000000000289947 */ /* 0x000fea0003800000 */
[----:B------:R-:W-:Y:S02]  /*ade0*/  ULDC UR6, c[0x0][0x634] ;  /* 0x00018d0000067ab9 */ /* 0x000fe40000000800 */
[----:B------:R-:W-:-:S05]  /*adf0*/  IADD3 R9, P1, R16, UR6, RZ ;  /* 0x0000000610097c10 */ /* 0x000fca000ff3e0ff */
[----:B------:R-:W-:-:S04]  /*ae00*/  IMAD.X R21, RZ, RZ, R17, P1 ;  /* 0x000000ffff157224 */ /* 0x000fc800008e0611 */
[----:B------:R-:W-:-:S04]  /*ae10*/  IMAD.WIDE.U32 R6, R21, UR4, RZ ;  /* 0x0000000415067c25 */ /* 0x000fc8000f8e00ff */
[----:B------:R-:W-:-:S04]  /*ae20*/  IMAD.WIDE.U32 R6, P1, R9, UR5, R6 ;  /* 0x0000000509067c25 */ /* 0x000fc8000f820006 */
[----:B------:R-:W-:-:S04]  /*ae30*/  IMAD.WIDE.U32 R8, R9, UR4, RZ ;  /* 0x0000000409087c25 */ /* 0x000fc8000f8e00ff */
[----:B------:R-:W-:Y:S01]  /*ae40*/  IMAD.X R5, RZ, RZ, RZ, P1 ;  /* 0x000000ffff057224 */ /* 0x000fe200008e06ff */
[----:B------:R-:W-:Y:S01]  /*ae50*/  IADD3 RZ, P1, R9, R6, RZ ;  /* 0x0000000609ff7210 */ /* 0x000fe20007f3e0ff */
[----:B------:R-:W-:-:S04]  /*ae60*/  IMAD.MOV.U32 R4, RZ, RZ, R7 ;  /* 0x000000ffff047224 */ /* 0x000fc800078e0007 */
[----:B------:R-:W-:-:S08]  /*ae70*/  IMAD.WIDE.U32.X R4, R21, UR5, R4, P1 ;  /* 0x0000000515047c25 */ /* 0x000fd000088e0404 */
.L_x_300:
[--C-:B------:R-:W-:Y:S01]  /*ae80*/  SHF.R.U64 R8, R4, UR7, R5.reuse ;  /* 0x0000000704087c19 */ /* 0x100fe20008001205 */
[----:B------:R-:W-:Y:S01]  /*ae90*/  ULDC.64 UR4, c[0x0][0x620] ;  /* 0x0001880000047ab9 */ /* 0x000fe20000000a00 */
[----:B------:R-:W-:Y:S01]  /*aea0*/  SHF.R.U32.HI R4, RZ, UR7, R5 ;  /* 0x00000007ff047c19 */ /* 0x000fe20008011605 */
[----:B------:R-:W2:Y:S01]  /*aeb0*/  LDC R24, c[0x0][0x144] ;  /* 0x00005100ff187b82 */ /* 0x000ea20000000800 */
[----:B------:R-:W-:Y:S01]  /*aec0*/  IADD3 R7, P1, RZ, -R8, RZ ;  /* 0x80000008ff077210 */ /* 0x000fe20007f3e0ff */
[----:B------:R-:W-:Y:S01]  /*aed0*/  ULDC.64 UR8, c[0x0][0x640] ;  /* 0x0001900000087ab9 */ /* 0x000fe20000000a00 */
[----:B0-----:R-:W-:Y:S01]  /*aee0*/  I2FP.F32.U32 R9, R15 ;  /* 0x0000000f00097245 */ /* 0x001fe20000201000 */
[----:B------:R-:W-:Y:S02]  /*aef0*/  ULDC UR6, c[0x0][0x608] ;  /* 0x0001820000067ab9 */ /* 0x000fe40000000800 */
[----:B------:R-:W-:Y:S01]  /*af00*/  IMAD.X R4, RZ, RZ, ~R4, P1 ;  /* 0x000000ffff047224 */ /* 0x000fe200008e0e04 */
[----:B------:R-:W-:Y:S01]  /*af10*/  ISETP.NE.U32.AND P1, PT, RZ, UR8, PT ;  /* 0x00000008ff007c0c */ /* 0x000fe2000bf25070 */
[----:B------:R-:W0:Y:S02]  /*af20*/  LDC R21, c[0x0][0x148] ;  /* 0x00005200ff157b82 */ /* 0x000e240000000800 */
[----:B------:R-:W-:Y:S01]  /*af30*/  IMAD R6, R4, UR4, RZ ;  /* 0x0000000404067c24 */ /* 0x000fe2000f8e02ff */
[----:B------:R-:W-:Y:S01]  /*af40*/  ISETP.NE.AND.EX P1, PT, RZ, UR9, PT, P1 ;  /* 0x00000009ff007c0c */ /* 0x000fe2000bf25310 */
[----:B------:R-:W-:Y:S01]  /*af50*/  IMAD.WIDE.U32 R4, R7, UR4, R16 ;  /* 0x0000000407047c25 */ /* 0x000fe2000f8e0010 */
[----:B------:R-:W-:-:S03]  /*af60*/  ULDC UR4, c[0x0][0x150] ;  /* 0x0000540000047ab9 */ /* 0x000fc60000000800 */
[----:B------:R-:W-:Y:S02]  /*af70*/  IMAD R7, R7, UR5, R6 ;  /* 0x0000000507077c24 */ /* 0x000fe4000f8e0206 */
[----:B------:R-:W-:Y:S01]  /*af80*/  FMUL R6, R9, UR4 ;  /* 0x0000000409067c20 */ /* 0x000fe20008400000 */
[----:B------:R-:W-:Y:S01]  /*af90*/  ULDC UR4, c[0x0][0x618] ;  /* 0x0001860000047ab9 */ /* 0x000fe20000000800 */
[----:B------:R-:W-:Y:S01]  /*afa0*/  ULDC UR5, c[0x0][0x154] ;  /* 0x0000550000057ab9 */ /* 0x000fe20000000800 */
[----:B------:R-:W-:-:S03]  /*afb0*/  IMAD.IADD R5, R5, 0x1, R7 ;  /* 0x0000000105057824 */ /* 0x000fc600078e0207 */
[----:B------:R-:W3:Y:S02]  /*afc0*/  F2I.U32.TRUNC.NTZ R6, R6 ;  /* 0x0000000600067305 */ /* 0x000ee4000020f000 */
[----:B------:R-:W-:Y:S02]  /*afd0*/  SHF.R.U64 R9, R4, UR4, R5 ;  /* 0x0000000404097c19 */ /* 0x000fe40008001205 */
[----:B-1----:R-:W-:-:S05]  /*afe0*/  I2FP.F32.U32 R4, R14 ;  /* 0x0000000e00047245 */ /* 0x002fca0000201000 */
[----:B------:R-:W-:Y:S01]  /*aff0*/  FMUL R22, R4, UR5 ;  /* 0x0000000504167c20 */ /* 0x000fe20008400000 */
[----:B------:R-:W-:Y:S01]  /*b000*/  SHF.R.U32.HI R4, RZ, UR4, R5 ;  /* 0x00000004ff047c19 */ /* 0x000fe20008011605 */
[----:B------:R-:W-:-:S03]  /*b010*/  ULDC UR4, c[0x0][0x658] ;  /* 0x0001960000047ab9 */ /* 0x000fc60000000800 */
[--C-:B------:R-:W-:Y:S01]  /*b020*/  SHF.R.U64 R20, R9, UR6, R4.reuse ;  /* 0x0000000609147c19 */ /* 0x100fe20008001204 */
[----:B------:R-:W1:Y:S01]  /*b030*/  F2I.U32.TRUNC.NTZ R22, R22 ;  /* 0x0000001600167305 */ /* 0x000e62000020f000 */
[----:B------:R-:W-:Y:S01]  /*b040*/  SHF.R.U32.HI R5, RZ, UR6, R4 ;  /* 0x00000006ff057c19 */ /* 0x000fe20008011604 */
[----:B---3--:R-:W-:-:S03]  /*b050*/  IMAD.MOV R6, RZ, RZ, -R6 ;  /* 0x000000ffff067224 */ /* 0x008fc600078e0a06 */
[----:B------:R-:W-:Y:S01]  /*b060*/  SHF.R.U64 R18, R20, UR4, R5 ;  /* 0x0000000414127c19 */ /* 0x000fe20008001205 */
[----:B--2---:R-:W-:Y:S01]  /*b070*/  IMAD R15, R24, R6, R15 ;  /* 0x00000006180f7224 */ /* 0x004fe200078e020f */
[----:B------:R-:W-:-:S03]  /*b080*/  SHF.R.U32.HI R23, RZ, UR4, R5 ;  /* 0x00000004ff177c19 */ /* 0x000fc60008011605 */
[----:B------:R-:W-:Y:S02]  /*b090*/  IMAD.MOV.U32 R4, RZ, RZ, R18 ;  /* 0x000000ffff047224 */ /* 0x000fe400078e0012 */
[----:B------:R-:W-:Y:S01]  /*b0a0*/  IMAD.MOV.U32 R5, RZ, RZ, R23 ;  /* 0x000000ffff057224 */ /* 0x000fe200078e0017 */
[----:B-1----:R-:W-:Y:S06]  /*b0b0*/  @!P1 BRA `(.L_x_301) ;  /* 0x0000000000289947 */ /* 0x002fec0003800000 */
[----:B------:R-:W-:Y:S02]  /*b0c0*/  ULDC UR4, c[0x0][0x64c] ;  /* 0x0001930000047ab9 */ /* 0x000fe40000000800 */
[----:B------:R-:W-:-:S05]  /*b0d0*/  IADD3 R5, P1, R18, UR4, RZ ;  /* 0x0000000412057c10 */ /* 0x000fca000ff3e0ff */
[----:B------:R-:W-:-:S04]  /*b0e0*/  IMAD.X R23, RZ, RZ, R23, P1 ;  /* 0x000000ffff177224 */ /* 0x000fc800008e0617 */
[----:B------:R-:W-:-:S04]  /*b0f0*/  IMAD.WIDE.U32 R6, R23, UR8, RZ ;  /* 0x0000000817067c25 */ /* 0x000fc8000f8e00ff */
[----:B------:R-:W-:-:S04]  /*b100*/  IMAD.WIDE.U32 R6, P1, R5, UR9, R6 ;  /* 0x0000000905067c25 */ /* 0x000fc8000f820006 */
[----:B------:R-:W-:-:S04]  /*b110*/  IMAD.WIDE.U32 R4, R5, UR8, RZ ;  /* 0x0000000805047c25 */ /* 0x000fc8000f8e00ff */
[----:B------:R-:W-:Y:S01]  /*b120*/  IMAD.MOV.U32 R4, RZ, RZ, R7 ;  /* 0x000000ffff047224 */ /* 0x000fe200078e0007 */
[----:B------:R-:W-:Y:S01]  /*b130*/  IADD3 RZ, P3, R5, R6, RZ ;  /* 0x0000000605ff7210 */ /* 0x000fe20007f7e0ff */
[----:B------:R-:W-:-:S04]  /*b140*/  IMAD.X R5, RZ, RZ, RZ, P1 ;  /* 0x000000ffff057224 */ /* 0x000fc800008e06ff */
[----:B------:R-:W-:-:S08]  /*b150*/  IMAD.WIDE.U32.X R4, R23, UR9, R4, P3 ;  /* 0x0000000917047c25 */ /* 0x000fd000098e0404 */
.L_x_301:
[----:B------:R-:W-:Y:S01]  /*b160*/  ISETP.NE.AND P1, PT, R2, 0x1, PT ;  /* 0x000000010200780c */ /* 0x000fe20003f25270 */
[----:B------:R-:W-:Y:S01]  /*b170*/  ULDC UR4, c[0x0][0x648] ;  /* 0x0001920000047ab9 */ /* 0x000fe20000000800 */
[----:B------:R-:W-:Y:S01]  /*b180*/  LOP3.LUT R20, R20, UR17, RZ, 0xc0, !PT ;  /* 0x0000001114147c12 */ /* 0x000fe2000f8ec0ff */
[----:B------:R-:W-:Y:S01]  /*b190*/  IMAD.MOV R22, RZ, RZ, -R22 ;  /* 0x000000ffff167224 */ /* 0x000fe200078e0a16 */
[----:B------:R-:W-:Y:S01]  /*b1a0*/  SHF.R.U64 R5, R4, UR4, R5 ;  /* 0x0000000404057c19 */ /* 0x000fe20008001205 */
[----:B------:R-:W-:Y:S01]  /*b1b0*/  ULDC UR4, c[0x0][0x638] ;  /* 0x00018e0000047ab9 */ /* 0x000fe20000000800 */
[----:B------:R-:W-:Y:S01]  /*b1c0*/  LOP3.LUT R9, R9, UR16, RZ, 0xc0, !PT ;  /* 0x0000001009097c12 */ /* 0x000fe2000f8ec0ff */
[----:B------:R-:W-:Y:S01]  /*b1d0*/  ULDC UR5, c[0x0][0x610] ;  /* 0x0001840000057ab9 */ /* 0x000fe20000000800 */
[----:B------:R-:W-:Y:S02]  /*b1e0*/  IMAD.MOV.U32 R4, RZ, RZ, 0x1 ;  /* 0x00000001ff047424 */ /* 0x000fe400078e00ff */
[----:B------:R-:W-:-:S02]  /*b1f0*/  IMAD.MOV R7, RZ, RZ, -R5 ;  /* 0x000000ffff077224 */ /* 0x000fc400078e0a05 */
[----:B------:R-:W-:Y:S02]  /*b200*/  IMAD R20, R5, UR18, R20 ;  /* 0x0000001205147c24 */ /* 0x000fe4000f8e0214 */
[----:B0-----:R-:W-:Y:S02]  /*b210*/  @P1 IMAD R15, R21, R22, R14 ;  /* 0x00000016150f1224 */ /* 0x001fe400078e020e */
[----:B------:R-:W-:Y:S01]  /*b220*/  IMAD R18, R7, UR4, R18 ;  /* 0x0000000407127c24 */ /* 0x000fe2000f8e0212 */
[----:B------:R-:W-:Y:S01]  /*b230*/  ULDC UR4, c[0x0][0x600] ;  /* 0x0001800000047ab9 */ /* 0x000fe20000000800 */
[----:B------:R-:W-:Y:S02]  /*b240*/  IMAD R15, R20, UR5, R15 ;  /* 0x00000005140f7c24 */ /* 0x000fe4000f8e020f */
[----:B------:R-:W-:-:S05]  /*b250*/  IMAD R18, R18, UR4, R9 ;  /* 0x0000000412127c24 */ /* 0x000fca000f8e0209 */
[----:B------:R-:W-:Y:S02]  /*b260*/  SEL R9, R18, R15, !P1 ;  /* 0x0000000f12097207 */ /* 0x000fe40004800000 */
[----:B------:R-:W-:-:S07]  /*b270*/  SEL R7, R15, R18, !P1 ;  /* 0x000000120f077207 */ /* 0x000fce0004800000 */
.L_x_299:
[----:B------:R-:W-:Y:S05]  /*b280*/  BSYNC B1 ;  /* 0x0000000000017941 */ /* 0x000fea0003800000 */
.L_x_298:
[----:B------:R-:W-:-:S13]  /*b290*/  LOP3.LUT P1, RZ, R4, 0xff, RZ, 0xc0, !PT ;  /* 0x000000ff04ff7812 */ /* 0x000fda000782c0ff */
[----:B------:R-:W-:Y:S05]  /*b2a0*/  @P1 BRA `(.L_x_302) ;  /* 0xfffffff4004c1947 */ /* 0x000fea000383ffff */
[----:B------:R-:W-:Y:S05]  /*b2b0*/  BSYNC B0 ;  /* 0x0000000000007941 */ /* 0x000fea0003800000 */
.L_x_290:
[----:B------:R-:W-:-:S03]  /*b2c0*/  UMOV UR4, 0xffffffff ;  /* 0xffffffff00047882 */ /* 0x000fc60000000000 */
[----:B------:R-:W-:Y:S05]  /*b2d0*/  BRA.DIV UR4, `(.L_x_303) ;  /* 0x00000006043c7947 */ /* 0x000fea000b800000 */
[----:B------:R-:W-:-:S13]  /*b2e0*/  ELECT P6, URZ, PT ;  /* 0x00000000003f782f */ /* 0x000fda00038c0000 */
.L_x_318:
[----:B------:R-:W-:Y:S04]  /*b2f0*/  BSSY B0, `(.L_x_304) ;  /* 0x0000034000007945 */ /* 0x000fe80003800000 */
[----:B------:R-:W-:Y:S05]  /*b300*/  @!P6 BRA `(.L_x_305) ;  /* 0x0000000000c8e947 */ /* 0x000fea0003800000 */
[----:B------:R-:W-:-:S04]  /*b310*/  LOP3.LUT R19, R19, 0x2, RZ, 0xfc, !PT ;  /* 0x0000000213137812 */ /* 0x000fc800078efcff */
[----:B------:R-:W-:-:S13]  /*b320*/  ISETP.NE.AND P0, PT, R19, 0x3, PT ;  /* 0x000000031300780c */ /* 0x000fda0003f05270 */
[----:B------:R-:W-:Y:S05]  /*b330*/  @!P0 BRA `(.L_x_306) ;  /* 0x0000000000048947 */ /* 0x000fea0003800000 */
[----:B------:R-:W-:Y:S01]  /*b340*/  BPT.TRAP 0x1 ;  /* 0x000000040000795c */ /* 0x000fe20000300000 */
.L_x_306:
[----:B------:R-:W0:Y:S01]  /*b350*/  S2R R3, SR_CgaCtaId ;  /* 0x0000000000037919 */ /* 0x000e220000008800 */
[----:B------:R-:W-:-:S04]  /*b360*/  MOV R2, 0x400 ;  /* 0x0000040000027802 */ /* 0x000fc80000000f00 */
[----:B0-----:R-:W-:Y:S02]  /*b370*/  LEA R3, R3, R2, 0x18 ;  /* 0x0000000203037211 */ /* 0x001fe400078ec0ff */
[----:B------:R-:W-:-:S03]  /*b380*/  SHF.L.U32 R2, R0, 0x1f, RZ ;  /* 0x0000001f00027819 */ /* 0x000fc600000006ff */
[----:B------:R-:W-:-:S04]  /*b390*/  VIADD R3, R3, 0x28 ;  /* 0x0000002803037836 */ /* 0x000fc80000000000 */
[C---:B------:R-:W-:Y:S02]  /*b3a0*/  IMAD R7, R12.reuse, 0x8, R3 ;  /* 0x000000080c077824 */ /* 0x040fe400078e0203 */
[----:B------:R-:W-:Y:S02]  /*b3b0*/  VIADD R12, R12, 0x1 ;  /* 0x000000010c0c7836 */ /* 0x000fe40000000000 */
[----:B------:R-:W0:Y:S03]  /*b3c0*/  SYNCS.PHASECHK.TRANS64.TRYWAIT P0, [R7+URZ], R2 ;  /* 0x00000002070075a7 */ /* 0x000e26000800017f */
[----:B------:R-:W-:-:S04]  /*b3d0*/  ISETP.NE.AND P1, PT, R12, 0x5, PT ;  /* 0x000000050c00780c */ /* 0x000fc80003f25270 */
[----:B------:R-:W-:Y:S02]  /*b3e0*/  SEL R5, RZ, 0x1, P1 ;  /* 0x00000001ff057807 */ /* 0x000fe40000800000 */
[----:B------:R-:W-:Y:S02]  /*b3f0*/  SEL R12, R12, RZ, P1 ;  /* 0x000000ff0c0c7207 */ /* 0x000fe40000800000 */
[----:B------:R-:W-:-:S03]  /*b400*/  LOP3.LUT R5, R0, R5, RZ, 0x3c, !PT ;  /* 0x0000000500057212 */ /* 0x000fc600078e3cff */
[----:B------:R-:W-:Y:S01]  /*b410*/  IMAD R9, R12, 0x8, R3 ;  /* 0x000000080c097824 */ /* 0x000fe200078e0203 */
[----:B------:R-:W-:Y:S01]  /*b420*/  SHF.L.U32 R4, R5, 0x1f, RZ ;  /* 0x0000001f05047819 */ /* 0x000fe200000006ff */
[----:B0-----:R-:W-:Y:S06]  /*b430*/  @!P0 BRA `(.L_x_307) ;  /* 0x0000000400048947 */ /* 0x001fec0003800000 */
.L_x_319:
[----:B------:R-:W1:Y:S01]  /*b440*/  SYNCS.PHASECHK.TRANS64.TRYWAIT P0, [R9+URZ], R4 ;  /* 0x00000004090075a7 */ /* 0x000e62000800017f */
[----:B------:R-:W-:-:S05]  /*b450*/  VIADD R0, R12, 0x1 ;  /* 0x000000010c007836 */ /* 0x000fca0000000000 */
[----:B------:R-:W-:-:S04]  /*b460*/  ISETP.NE.AND P1, PT, R0, 0x5, PT ;  /* 0x000000050000780c */ /* 0x000fc80003f25270 */
[----:B0-----:R-:W-:Y:S02]  /*b470*/  SEL R2, RZ, 0x1, P1 ;  /* 0x00000001ff027807 */ /* 0x001fe40000800000 */
[----:B------:R-:W-:Y:S02]  /*b480*/  SEL R0, R0, RZ, P1 ;  /* 0x000000ff00007207 */ /* 0x000fe40000800000 */
[----:B------:R-:W-:-:S03]  /*b490*/  LOP3.LUT R7, R5, R2, RZ, 0x3c, !PT ;  /* 0x0000000205077212 */ /* 0x000fc600078e3cff */
[----:B------:R-:W-:Y:S01]  /*b4a0*/  IMAD R6, R0, 0x8, R3 ;  /* 0x0000000800067824 */ /* 0x000fe200078e0203 */
[----:B------:R-:W-:Y:S01]  /*b4b0*/  SHF.L.U32 R5, R7, 0x1f, RZ ;  /* 0x0000001f07057819 */ /* 0x000fe200000006ff */
[----:B-1----:R-:W-:Y:S06]  /*b4c0*/  @!P0 BRA `(.L_x_308) ;  /* 0x0000000000f48947 */ /* 0x002fec0003800000 */
.L_x_320:
[----:B------:R-:W1:Y:S01]  /*b4d0*/  SYNCS.PHASECHK.TRANS64.TRYWAIT P0, [R6+URZ], R5 ;  /* 0x00000005060075a7 */ /* 0x000e62000800017f */
[----:B------:R-:W-:-:S05]  /*b4e0*/  VIADD R0, R0, 0x1 ;  /* 0x0000000100007836 */ /* 0x000fca0000000000 */
[----:B------:R-:W-:-:S04]  /*b4f0*/  ISETP.NE.AND P1, PT, R0, 0x5, PT ;  /* 0x000000050000780c */ /* 0x000fc80003f25270 */
[----:B------:R-:W-:Y:S02]  /*b500*/  SEL R2, RZ, 0x1, P1 ;  /* 0x00000001ff027807 */ /* 0x000fe40000800000 */
[----:B------:R-:W-:Y:S02]  /*b510*/  SEL R0, R0, RZ, P1 ;  /* 0x000000ff00007207 */ /* 0x000fe40000800000 */
[----:B------:R-:W-:-:S03]  /*b520*/  LOP3.LUT R7, R7, R2, RZ, 0x3c, !PT ;  /* 0x0000000207077212 */ /* 0x000fc600078e3cff */
[----:B0-----:R-:W-:Y:S01]  /*b530*/  IMAD R9, R0, 0x8, R3 ;  /* 0x0000000800097824 */ /* 0x001fe200078e0203 */
[----:B------:R-:W-:Y:S01]  /*b540*/  SHF.L.U32 R4, R7, 0x1f, RZ ;  /* 0x0000001f07047819 */ /* 0x000fe200000006ff */
[----:B-1----:R-:W-:Y:S06]  /*b550*/  @!P0 BRA `(.L_x_309) ;  /* 0x0000000000e48947 */ /* 0x002fec0003800000 */
.L_x_321:
[----:B------:R-:W1:Y:S01]  /*b560*/  SYNCS.PHASECHK.TRANS64.TRYWAIT P0, [R9+URZ], R4 ;  /* 0x00000004090075a7 */ /* 0x000e62000800017f */
[----:B------:R-:W-:-:S05]  /*b570*/  VIADD R0, R0, 0x1 ;  /* 0x0000000100007836 */ /* 0x000fca0000000000 */
[----:B------:R-:W-:-:S04]  /*b580*/  ISETP.NE.AND P1, PT, R0, 0x5, PT ;  /* 0x000000050000780c */ /* 0x000fc80003f25270 */
[----:B------:R-:W-:Y:S02]  /*b590*/  SEL R2, RZ, 0x1, P1 ;  /* 0x00000001ff027807 */ /* 0x000fe40000800000 */
[----:B------:R-:W-:Y:S02]  /*b5a0*/  SEL R0, R0, RZ, P1 ;  /* 0x000000ff00007207 */ /* 0x000fe40000800000 */
[----:B------:R-:W-:Y:S01]  /*b5b0*/  LOP3.LUT R2, R7, R2, RZ, 0x3c, !PT ;  /* 0x0000000207027212 */ /* 0x000fe200078e3cff */
[----:B-1----:R-:W-:Y:S06]  /*b5c0*/  @!P0 BRA `(.L_x_310) ;  /* 0x0000000000dc8947 */ /* 0x002fec0003800000 */
.L_x_322:
[----:B------:R-:W-:Y:S01]  /*b5d0*/  IMAD R3, R0, 0x8, R3 ;  /* 0x0000000800037824 */ /* 0x000fe200078e0203 */
[----:B------:R-:W-:-:S07]  /*b5e0*/  SHF.L.U32 R0, R2, 0x1f, RZ ;  /* 0x0000001f02007819 */ /* 0x000fce00000006ff */
.L_x_311:
[----:B--2---:R2:W3:Y:S02]  /*b5f0*/  SYNCS.PHASECHK.TRANS64.TRYWAIT P0, [R3+URZ], R0 ;  /* 0x00000000030075a7 */ /* 0x0044e4000800017f */
[----:B---3--:R-:W-:Y:S05]  /*b600*/  @!P0 NANOSLEEP.SYNCS 0x989680 ;  /* 0x009896800000895d */ /* 0x008fea0003900000 */
[----:B------:R-:W3:Y:S02]  /*b610*/  @!P0 SYNCS.PHASECHK.TRANS64 P0, [R3+URZ], R0 ;  /* 0x00000000030085a7 */ /* 0x000ee4000800007f */
[----:B---3--:R-:W-:Y:S05]  /*b620*/  @!P0 BRA `(.L_x_311) ;  /* 0xfffffffc00f08947 */ /* 0x008fea000383ffff */
.L_x_305:
[----:B------:R-:W-:Y:S05]  /*b630*/  BSYNC B0 ;  /* 0x0000000000007941 */ /* 0x000fea0003800000 */
.L_x_304:
[----:B------:R-:W-:Y:S05]  /*b640*/  EXIT ;  /* 0x000000000000794d */ /* 0x000fea0003800000 */
.L_x_17:
[----:B---3--:R3:W4:Y:S02]  /*b650*/  SYNCS.PHASECHK.TRANS64.TRYWAIT P1, [R3+URZ], R0 ;  /* 0x00000000030075a7 */ /* 0x008724000802017f */
[----:B----4-:R-:W-:Y:S05]  /*b660*/  @!P1 NANOSLEEP.SYNCS 0x989680 ;  /* 0x009896800000995d */ /* 0x010fea0003900000 */
[----:B------:R-:W4:Y:S02]  /*b670*/  @!P1 SYNCS.PHASECHK.TRANS64 P1, [R3+URZ], R0 ;  /* 0x00000000030095a7 */ /* 0x000f24000802007f */
[----:B----4-:R-:W-:Y:S05]  /*b680*/  @!P1 BRA `(.L_x_17) ;  /* 0xfffffffc00f09947 */ /* 0x010fea000383ffff */
[----:B------:R-:W-:Y:S05]  /*b690*/  BRA `(.L_x_16) ;  /* 0xffffff5800e47947 */ /* 0x000fea000383ffff */
.L_x_22:
[----:B-1----:R-:W-:-:S04]  /*b6a0*/  IMAD.U32 R4, RZ, RZ, UR8 ;  /* 0x00000008ff047e24 */ /* 0x002fc8000f8e00ff */
[----:B------:R1:W2:Y:S03]  /*b6b0*/  SYNCS.PHASECHK.TRANS64.TRYWAIT P1, [R4+URZ], R3 ;  /* 0x00000003040075a7 */ /* 0x0002a6000802017f */
[----:B--2---:R-:W-:Y:S05]  /*b6c0*/  @!P1 NANOSLEEP.SYNCS 0x989680 ;  /* 0x009896800000995d */ /* 0x004fea0003900000 */
[----:B------:R-:W2:Y:S02]  /*b6d0*/  @!P1 SYNCS.PHASECHK.TRANS64 P1, [R4+URZ], R3 ;  /* 0x00000003040095a7 */ /* 0x000ea4000802007f */
[----:B--2---:R-:W-:Y:S05]  /*b6e0*/  @!P1 BRA `(.L_x_22) ;  /* 0xfffffffc00ec9947 */ /* 0x004fea000383ffff */
[----:B------:R-:W-:Y:S05]  /*b6f0*/  BRA `(.L_x_21) ;  /* 0xffffff5c00d07947 */ /* 0x000fea000383ffff */
.L_x_291:
[----:B------:R-:W-:Y:S01]  /*b700*/  BSSY B1, `(.L_x_312) ;  /* 0x0000006000017945 */ /* 0x000fe20003800000 */
[----:B------:R-:W-:-:S07]  /*b710*/  IMAD.MOV.U32 R15, RZ, RZ, -0x1 ;  /* 0xffffffffff0f7424 */ /* 0x000fce00078e00ff */
[----:B------:R-:W-:Y:S05]  /*b720*/  WARPSYNC.COLLECTIVE R15, `(.L_x_313) ;  /* 0x000000000f0c7348 */ /* 0x000fea0003c00000 */
[----:B------:R-:W-:Y:S02]  /*b730*/  ELECT P6, UR62, PT ;  /* 0x00000000003e782f */ /* 0x000fe400038c0000 */
[----:B------:R-:W-:Y:S01]  /*b740*/  MOV R14, UR62 ;  /* 0x0000003e000e7c02 */ /* 0x000fe20008000f00 */
[----:B------:R-:W-:Y:S10]  /*b750*/  ENDCOLLECTIVE ;  /* 0x000000000000791b */ /* 0x000ff40003800000 */
.L_x_313:
[----:B------:R-:W-:Y:S05]  /*b760*/  BSYNC B1 ;  /* 0x0000000000017941 */ /* 0x000fea0003800000 */
.L_x_312:
[----:B------:R-:W-:Y:S05]  /*b770*/  BRA `(.L_x_314) ;  /* 0xfffffff000247947 */ /* 0x000fea000383ffff */
.L_x_294:
[----:B0-----:R0:W1:Y:S02]  /*b780*/  SYNCS.PHASECHK.TRANS64.TRYWAIT P1, [R14+URZ+0x28], R7 ;  /* 0x000028070e0075a7 */ /* 0x001064000802017f */
[----:B-1----:R-:W-:Y:S05]  /*b790*/  @!P1 NANOSLEEP.SYNCS 0x989680 ;  /* 0x009896800000995d */ /* 0x002fea0003900000 */
[----:B------:R-:W1:Y:S02]  /*b7a0*/  @!P1 SYNCS.PHASECHK.TRANS64 P1, [R14+URZ+0x28], R7 ;  /* 0x000028070e0095a7 */ /* 0x000e64000802007f */
[----:B-1----:R-:W-:Y:S05]  /*b7b0*/  @!P1 BRA `(.L_x_294) ;  /* 0xfffffffc00f09947 */ /* 0x002fea000383ffff */
[----:B------:R-:W-:Y:S05]  /*b7c0*/  BRA `(.L_x_315) ;  /* 0xfffffff000587947 */ /* 0x000fea000383ffff */
.L_x_303:
[----:B------:R-:W-:Y:S01]  /*b7d0*/  BSSY B0, `(.L_x_316) ;  /* 0x0000006000007945 */ /* 0x000fe20003800000 */
[----:B------:R-:W-:-:S07]  /*b7e0*/  IMAD.MOV.U32 R15, RZ, RZ, -0x1 ;  /* 0xffffffffff0f7424 */ /* 0x000fce00078e00ff */
[----:B------:R-:W-:Y:S05]  /*b7f0*/  WARPSYNC.COLLECTIVE R15, `(.L_x_317) ;  /* 0x000000000f0c7348 */ /* 0x000fea0003c00000 */
[----:B------:R-:W-:Y:S02]  /*b800*/  ELECT P6, UR62, PT ;  /* 0x00000000003e782f */ /* 0x000fe400038c0000 */
[----:B------:R-:W-:Y:S01]  /*b810*/  MOV R14, UR62 ;  /* 0x0000003e000e7c02 */ /* 0x000fe20008000f00 */
[----:B------:R-:W-:Y:S10]  /*b820*/  ENDCOLLECTIVE ;  /* 0x000000000000791b */ /* 0x000ff40003800000 */
.L_x_317:
[----:B------:R-:W-:Y:S05]  /*b830*/  BSYNC B0 ;  /* 0x0000000000007941 */ /* 0x000fea0003800000 */
.L_x_316:
[----:B------:R-:W-:Y:S05]  /*b840*/  BRA `(.L_x_318) ;  /* 0xfffffff800a87947 */ /* 0x000fea000383ffff */
.L_x_307:
[----:B0-----:R0:W1:Y:S02]  /*b850*/  SYNCS.PHASECHK.TRANS64.TRYWAIT P0, [R7+URZ], R2 ;  /* 0x00000002070075a7 */ /* 0x001064000800017f */
[----:B-1----:R-:W-:Y:S05]  /*b860*/  @!P0 NANOSLEEP.SYNCS 0x989680 ;  /* 0x009896800000895d */ /* 0x002fea0003900000 */
[----:B------:R-:W1:Y:S02]  /*b870*/  @!P0 SYNCS.PHASECHK.TRANS64 P0, [R7+URZ], R2 ;  /* 0x00000002070085a7 */ /* 0x000e64000800007f */
[----:B-1----:R-:W-:Y:S05]  /*b880*/  @!P0 BRA `(.L_x_307) ;  /* 0xfffffffc00f08947 */ /* 0x002fea000383ffff */
[----:B------:R-:W-:Y:S05]  /*b890*/  BRA `(.L_x_319) ;  /* 0xfffffff800e87947 */ /* 0x000fea000383ffff */
.L_x_308:
[----:B0-----:R0:W1:Y:S02]  /*b8a0*/  SYNCS.PHASECHK.TRANS64.TRYWAIT P0, [R9+URZ], R4 ;  /* 0x00000004090075a7 */ /* 0x001064000800017f */
[----:B-1----:R-:W-:Y:S05]  /*b8b0*/  @!P0 NANOSLEEP.SYNCS 0x989680 ;  /* 0x009896800000895d */ /* 0x002fea0003900000 */
[----:B------:R-:W1:Y:S02]  /*b8c0*/  @!P0 SYNCS.PHASECHK.TRANS64 P0, [R9+URZ], R4 ;  /* 0x00000004090085a7 */ /* 0x000e64000800007f */
[----:B-1----:R-:W-:Y:S05]  /*b8d0*/  @!P0 BRA `(.L_x_308) ;  /* 0xfffffffc00f08947 */ /* 0x002fea000383ffff */
[----:B------:R-:W-:Y:S05]  /*b8e0*/  BRA `(.L_x_320) ;  /* 0xfffffff800f87947 */ /* 0x000fea000383ffff */
.L_x_309:
[----:B0-----:R0:W1:Y:S02]  /*b8f0*/  SYNCS.PHASECHK.TRANS64.TRYWAIT P0, [R6+URZ], R5 ;  /* 0x00000005060075a7 */ /* 0x001064000800017f */
[----:B-1----:R-:W-:Y:S05]  /*b900*/  @!P0 NANOSLEEP.SYNCS 0x989680 ;  /* 0x009896800000895d */ /* 0x002fea0003900000 */
[----:B------:R-:W1:Y:S02]  /*b910*/  @!P0 SYNCS.PHASECHK.TRANS64 P0, [R6+URZ], R5 ;  /* 0x00000005060085a7 */ /* 0x000e64000800007f */
[----:B-1----:R-:W-:Y:S05]  /*b920*/  @!P0 BRA `(.L_x_309) ;  /* 0xfffffffc00f08947 */ /* 0x002fea000383ffff */
[----:B------:R-:W-:Y:S05]  /*b930*/  BRA `(.L_x_321) ;  /* 0xfffffffc00087947 */ /* 0x000fea000383ffff */
.L_x_310:
[----:B-1----:R1:W2:Y:S02]  /*b940*/  SYNCS.PHASECHK.TRANS64.TRYWAIT P0, [R9+URZ], R4 ;  /* 0x00000004090075a7 */ /* 0x0022a4000800017f */
[----:B--2---:R-:W-:Y:S05]  /*b950*/  @!P0 NANOSLEEP.SYNCS 0x989680 ;  /* 0x009896800000895d */ /* 0x004fea0003900000 */
[----:B------:R-:W2:Y:S02]  /*b960*/  @!P0 SYNCS.PHASECHK.TRANS64 P0, [R9+URZ], R4 ;  /* 0x00000004090085a7 */ /* 0x000ea4000800007f */
[----:B--2---:R-:W-:Y:S05]  /*b970*/  @!P0 BRA `(.L_x_310) ;  /* 0xfffffffc00f08947 */ /* 0x004fea000383ffff */
[----:B------:R-:W-:Y:S05]  /*b980*/  BRA `(.L_x_322) ;  /* 0xfffffffc00107947 */ /* 0x000fea000383ffff */
.L_x_323:
[----:B------:R-:W-:-:S00]  /*b990*/  BRA `(.L_x_323) ;  /* 0xfffffffc00fc7947 */ /* 0x000fc0000383ffff */
[----:B------:R-:W-:-:S00]  /*b9a0*/  NOP ;  /* 0x0000000000007918 */ /* 0x000fc00000000000 */
        /* <DEDUP_REMOVED lines=13> */
.L_x_324:


//--------------------- .nv.global.init           --------------------------
	.section	.nv.global.init,"aw",@progbits
.nv.global.init:
	.type		$str$22,@object
	.size		$str$22,($str$23 - $str$22)
$str$22:
        /*0000*/ 	.byte	0x6b, 0x5f, 0x74, 0x69, 0x6c, 0x65, 0x5f, 0x63, 0x6f, 0x75, 0x6e, 0x74, 0x20, 0x3e, 0x3d, 0x20
        /*0010*/ 	.byte	0x31, 0x00
	.type		$str$23,@object
	.size		$str$23,(__unnamed_1 - $str$23)
$str$23:
        /*0012*/ 	.byte	0x2f, 0x74, 0x6d, 0x70, 0x2f, 0x63, 0x75, 0x74, 0x6c, 0x61, 0x73, 0x73, 0x5f, 0x73, 0x77, 0x65
        /*0022*/ 	.byte	0x65, 0x70, 0x5f, 0x73, 0x72, 0x63, 0x2f, 0x69, 0x6e, 0x63, 0x6c, 0x75, 0x64, 0x65, 0x2f, 0x63
        /*0032*/ 	.byte	0x75, 0x74, 0x6c, 0x61, 0x73, 0x73, 0x2f, 0x67, 0x65, 0x6d, 0x6d, 0x2f, 0x63, 0x6f, 0x6c, 0x6c
        /*0042*/ 	.byte	0x65, 0x63, 0x74, 0x69, 0x76, 0x65, 0x2f, 0x73, 0x6d, 0x39, 0x30, 0x5f, 0x6d, 0x6d, 0x61, 0x5f
        /*0052*/ 	.byte	0x74, 0x6d, 0x61, 0x5f, 0x67, 0x6d, 0x6d, 0x61, 0x5f, 0x73, 0x73, 0x5f, 0x77, 0x61, 0x72, 0x70
        /*0062*/ 	.byte	0x73, 0x70, 0x65, 0x63, 0x69, 0x61, 0x6c, 0x69, 0x7a, 0x65, 0x64, 0x2e, 0x68, 0x70, 0x70, 0x00
	.type		__unnamed_1,@object
	.size		__unnamed_1,(.L_0 - __unnamed_1)
__unnamed_1:
        /*0072*/ 	.byte	0x76, 0x6f, 0x69, 0x64, 0x20, 0x63, 0x75, 0x74, 0x6c, 0x61, 0x73, 0x73, 0x3a, 0x3a, 0x67, 0x65
        /* <DEDUP_REMOVED lines=177> */
.L_0:


//--------------------- .nv.shared._ZN7cutlass13device_kernelINS_4gemm6kernel13GemmUniversalIN4cute5tupleIJiiiiEEENS1_10collective13CollectiveMmaINS1_34MainloopSm90TmaGmmaWarpSpecializedILi5ENS5_IJNS4_1CILi1EEESB_SB_EEENS1_35KernelTmaWarpSpecializedCooperativeEEENS5_IJNSA_ILi128EEENSA_ILi256EEENSA_ILi32EEEEEENS_10tfloat32_tENS5_IJlSB_lEEESJ_SK_NS4_8TiledMMAINS4_8MMA_AtomIJNS4_4SM904GMMA30MMA_64x256x8_F32TF32TF32_SS_TNILNSO_7ScaleInE1ELSQ_1EEEEEENS4_6LayoutINS5_IJNSA_ILi2EEESB_SB_EEENS5_IJSB_NSA_ILi0EEESW_EEEEENS5_IJNS4_10UnderscoreESZ_SZ_EEEEENS4_13SM90_TMA_LOADENS4_14ComposedLayoutINS4_7SwizzleILi3ELi4ELi3EEENS4_18smem_ptr_flag_bitsILi32EEENST_INS5_IJNSA_ILi8EEESH_EEENS5_IJSH_SB_EEEEEEEvNS4_8identityES12_S1C_vS1D_EENS_8epilogue10collective6detail29Sm90TmaWarpSpecializedAdapterINS1G_15DefaultEpilogueISJ_SK_SK_NS1F_6thread17LinearCombinationISJ_Li1EffLNS1K_9ScaleType4KindE0ELNS_15FloatRoundStyleE2ESJ_EENS1_15EpilogueDefaultEEEEEvvEEEEvNT_6ParamsE --------------------------
	.section	.nv.shared._ZN7cutlass13device_kernelINS_4gemm6kernel13GemmUniversalIN4cute5tupleIJiiiiEEENS1_10collective13CollectiveMmaINS1_34MainloopSm90TmaGmmaWarpSpecializedILi5ENS5_IJNS4_1CILi1EEESB_SB_EEENS1_35KernelTmaWarpSpecializedCooperativeEEENS5_IJNSA_ILi128EEENSA_ILi256EEENSA_ILi32EEEEEENS_10tfloat32_tENS5_IJlSB_lEEESJ_SK_NS4_8TiledMMAINS4_8MMA_AtomIJNS4_4SM904GMMA30MMA_64x256x8_F32TF32TF32_SS_TNILNSO_7ScaleInE1ELSQ_1EEEEEENS4_6LayoutINS5_IJNSA_ILi2EEESB_SB_EEENS5_IJSB_NSA_ILi0EEESW_EEEEENS5_IJNS4_10UnderscoreESZ_SZ_EEEEENS4_13SM90_TMA_LOADENS4_14ComposedLayoutINS4_7SwizzleILi3ELi4ELi3EEENS4_18smem_ptr_flag_bitsILi32EEENST_INS5_IJNSA_ILi8EEESH_EEENS5_IJSH_SB_EEEEEEEvNS4_8identityES12_S1C_vS1D_EENS_8epilogue10collective6detail29Sm90TmaWarpSpecializedAdapterINS1G_15DefaultEpilogueISJ_SK_SK_NS1F_6thread17LinearCombinationISJ_Li1EffLNS1K_9ScaleType4KindE0ELNS_15FloatRoundStyleE2ESJ_EENS1_15EpilogueDefaultEEEEEvvEEEEvNT_6ParamsE,"aw",@nobits
	.sectionflags	@""
	.align	16
	.zero		1024


//--------------------- .nv.shared.reserved.0     --------------------------
	.section	.nv.shared.reserved.0,"aw",@nobits
	.weak		__nv_reservedSMEM_offset_0_alias
	.size		__nv_reservedSMEM_offset_0_alias, 0, 0
	.other		__nv_reservedSMEM_offset_0_alias,@"STO_CUDA_RESERVED_SHARED STV_DEFAULT"
__nv_reservedSMEM_offset_0_alias:
	.zero		0


//--------------------- .nv.global                --------------------------
	.section	.nv.global,"aw",@nobits
.nv.global:
	.type		_ZN40_INTERNAL_657a2460_4_k_cu_5e3ea9c7_177894cute1_E,@object
	.size		_ZN40_INTERNAL_657a2460_4_k_cu_5e3ea9c7_177894cute1_E,(_ZN40_INTERNAL_657a2460_4_k_cu_5e3ea9c7_177894cuda3std3__45__cpo6cbeginE - _ZN40_INTERNAL_657a2460_4_k_cu_5e3ea9c7_177894cute1_E)
_ZN40_INTERNAL_657a2460_4_k_cu_5e3ea9c7_177894cute1_E:
	.zero		1
	.type		_ZN40_INTERNAL_657a2460_4_k_cu_5e3ea9c7_177894cuda3std3__45__cpo6cbeginE,@object
	.size		_ZN40_INTERNAL_657a2460_4_k_cu_5e3ea9c7_177894cuda3std3__45__cpo6cbeginE,(_ZN40_INTERNAL_657a2460_4_k_cu_5e3ea9c7_177894cuda3std3__48in_placeE - _ZN40_INTERNAL_657a2460_4_k_cu_5e3ea9c7_177894cuda3std3__45__cpo6cbeginE)
_ZN40_INTERNAL_657a2460_4_k_cu_5e3ea9c7_177894cuda3std3__45__cpo6cbeginE:
	.zero		1
	.type		_ZN40_INTERNAL_657a2460_4_k_cu_5e3ea9c7_177894cuda3std3__48in_placeE,@object
	.size		_ZN40_INTERNAL_657a2460_4_k_cu_5e3ea9c7_177894cuda3std3__48in_placeE,(_ZN40_INTERNAL_657a2460_4_k_cu_5e3ea9c7_177894cuda3std6ranges3__45__cpo9iter_moveE - _ZN40_INTERNAL_657a2460_4_k_cu_5e3ea9c7_177894cuda3std3__48in_placeE)
_ZN40_INTERNAL_657a2460_4_k_cu_5e3ea9c7_177894cuda3std3__48in_placeE:
	.zero		1
	.type		_ZN40_INTERNAL_657a2460_4_k_cu_5e3ea9c7_177894cuda3std6ranges3__45__cpo9iter_moveE,@object
	.size		_ZN40_INTERNAL_657a2460_4_k_cu_5e3ea9c7_177894cuda3std6ranges3__45__cpo9iter_moveE,(_ZN40_INTERNAL_657a2460_4_k_cu_5e3ea9c7_177894cuda3std3__45__cpo5beginE - _ZN40_INTERNAL_657a2460_4_k_cu_5e3ea9c7_177894cuda3std6ranges3__45__cpo9iter_moveE)
_ZN40_INTERNAL_657a2460_4_k_cu_5e3ea9c7_177894cuda3std6ranges3__45__cpo9iter_moveE:
	.zero		1
	.type		_ZN40_INTERNAL_657a2460_4_k_cu_5e3ea9c7_177894cuda3std3__45__cpo5beginE,@object
	.size		_ZN40_INTERNAL_657a2460_4_k_cu_5e3ea9c7_177894cuda3std3__45__cpo5beginE,(_ZN40_INTERNAL_657a2460_4_k_cu_5e3ea9c7_177894cuda3std3__442_GLOBAL__N__657a2460_4_k_cu_5e3ea9c7_177896ignoreE - _ZN40_INTERNAL_657a2460_4_k_cu_5e3ea9c7_177894cuda3std3__45__cpo5beginE)
_ZN40_INTERNAL_657a2460_4_k_cu_5e3ea9c7_177894cuda3std3__45__cpo5beginE:
	.zero		1
	.type		_ZN40_INTERNAL_657a2460_4_k_cu_5e3ea9c7_177894cuda3std3__442_GLOBAL__N__657a2460_4_k_cu_5e3ea9c7_177896ignoreE,@object
	.size		_ZN40_INTERNAL_657a2460_4_k_cu_5e3ea9c7_177894cuda3std3__442_GLOBAL__N__657a2460_4_k_cu_5e3ea9c7_177896ignoreE,(_ZN40_INTERNAL_657a2460_4_k_cu_5e3ea9c7_177894cute7productE - _ZN40_INTERNAL_657a2460_4_k_cu_5e3ea9c7_177894cuda3std3__442_GLOBAL__N__657a2460_4_k_cu_5e3ea9c7_177896ignoreE)
_ZN40_INTERNAL_657a2460_4_k_cu_5e3ea9c7_177894cuda3std3__442_GLOBAL__N__657a2460_4_k_cu_5e3ea9c7_177896ignoreE:
	.zero		1
	.type		_ZN40_INTERNAL_657a2460_4_k_cu_5e3ea9c7_177894cute7productE,@object
	.size		_ZN40_INTERNAL_657a2460_4_k_cu_5e3ea9c7_177894cute7productE,(_ZN40_INTERNAL_657a2460_4_k_cu_5e3ea9c7_177894cuda3std3__45__cpo3endE - _ZN40_INTERNAL_657a2460_4_k_cu_5e3ea9c7_177894cute7productE)
_ZN40_INTERNAL_657a2460_4_k_cu_5e3ea9c7_177894cute7productE:
	.zero		1
	.type		_ZN40_INTERNAL_657a2460_4_k_cu_5e3ea9c7_177894cuda3std3__45__cpo3endE,@object
	.size		_ZN40_INTERNAL_657a2460_4_k_cu_5e3ea9c7_177894cuda3std3__45__cpo3endE,(_ZN40_INTERNAL_657a2460_4_k_cu_5e3ea9c7_177894cuda3std3__419piecewise_constructE - _ZN40_INTERNAL_657a2460_4_k_cu_5e3ea9c7_177894cuda3std3__45__cpo3endE)
_ZN40_INTERNAL_657a2460_4_k_cu_5e3ea9c7_177894cuda3std3__45__cpo3endE:
	.zero		1
	.type		_ZN40_INTERNAL_657a2460_4_k_cu_5e3ea9c7_177894cuda3std3__419piecewise_constructE,@object
	.size		_ZN40_INTERNAL_657a2460_4_k_cu_5e3ea9c7_177894cuda3std3__419piecewise_constructE,(_ZN40_INTERNAL_657a2460_4_k_cu_5e3ea9c7_177894cuda3std3__45__cpo4cendE - _ZN40_INTERNAL_657a2460_4_k_cu_5e3ea9c7_177894cuda3std3__419piecewise_constructE)
_ZN40_INTERNAL_657a2460_4_k_cu_5e3ea9c7_177894cuda3std3__419piecewise_constructE:
	.zero		1
	.type		_ZN40_INTERNAL_657a2460_4_k_cu_5e3ea9c7_177894cuda3std3__45__cpo4cendE,@object
	.size		_ZN40_INTERNAL_657a2460_4_k_cu_5e3ea9c7_177894cuda3std3__45__cpo4cendE,(_ZN40_INTERNAL_657a2460_4_k_cu_5e3ea9c7_177894cuda3std6ranges3__45__cpo4swapE - _ZN40_INTERNAL_657a2460_4_k_cu_5e3ea9c7_177894cuda3std3__45__cpo4cendE)
_ZN40_INTERNAL_657a2460_4_k_cu_5e3ea9c7_177894cuda3std3__45__cpo4cendE:
	.zero		1
	.type		_ZN40_INTERNAL_657a2460_4_k_cu_5e3ea9c7_177894cuda3std6ranges3__45__cpo4swapE,@object
	.size		_ZN40_INTERNAL_657a2460_4_k_cu_5e3ea9c7_177894cuda3std6ranges3__45__cpo4swapE,(.L_8 - _ZN40_INTERNAL_657a2460_4_k_cu_5e3ea9c7_177894cuda3std6ranges3__45__cpo4swapE)
_ZN40_INTERNAL_657a2460_4_k_cu_5e3ea9c7_177894cuda3std6ranges3__45__cpo4swapE:
	.zero		1
.L_8:


//--------------------- .nv.constant0._ZN7cutlass13device_kernelINS_4gemm6kernel13GemmUniversalIN4cute5tupleIJiiiiEEENS1_10collective13CollectiveMmaINS1_34MainloopSm90TmaGmmaWarpSpecializedILi5ENS5_IJNS4_1CILi1EEESB_SB_EEENS1_35KernelTmaWarpSpecializedCooperativeEEENS5_IJNSA_ILi128EEENSA_ILi256EEENSA_ILi32EEEEEENS_10tfloat32_tENS5_IJlSB_lEEESJ_SK_NS4_8TiledMMAINS4_8MMA_AtomIJNS4_4SM904GMMA30MMA_64x256x8_F32TF32TF32_SS_TNILNSO_7ScaleInE1ELSQ_1EEEEEENS4_6LayoutINS5_IJNSA_ILi2EEESB_SB_EEENS5_IJSB_NSA_ILi0EEESW_EEEEENS5_IJNS4_10UnderscoreESZ_SZ_EEEEENS4_13SM90_TMA_LOADENS4_14ComposedLayoutINS4_7SwizzleILi3ELi4ELi3EEENS4_18smem_ptr_flag_bitsILi32EEENST_INS5_IJNSA_ILi8EEESH_EEENS5_IJSH_SB_EEEEEEEvNS4_8identityES12_S1C_vS1D_EENS_8epilogue10collective6detail29Sm90TmaWarpSpecializedAdapterINS1G_15DefaultEpilogueISJ_SK_SK_NS1F_6thread17LinearCombinationISJ_Li1EffLNS1K_9ScaleType4KindE0ELNS_15FloatRoundStyleE2ESJ_EENS1_15EpilogueDefaultEEEEEvvEEEEvNT_6ParamsE --------------------------
	.section	.nv.constant0._ZN7cutlass13device_kernelINS_4gemm6kernel13GemmUniversalIN4cute5tupleIJiiiiEEENS1_10collective13CollectiveMmaINS1_34MainloopSm90TmaGmmaWarpSpecializedILi5ENS5_IJNS4_1CILi1EEESB_SB_EEENS1_35KernelTmaWarpSpecializedCooperativeEEENS5_IJNSA_ILi128EEENSA_ILi256EEENSA_ILi32EEEEEENS_10tfloat32_tENS5_IJlSB_lEEESJ_SK_NS4_8TiledMMAINS4_8MMA_AtomIJNS4_4SM904GMMA30MMA_64x256x8_F32TF32TF32_SS_TNILNSO_7ScaleInE1ELSQ_1EEEEEENS4_6LayoutINS5_IJNSA_ILi2EEESB_SB_EEENS5_IJSB_NSA_ILi0EEESW_EEEEENS5_IJNS4_10UnderscoreESZ_SZ_EEEEENS4_13SM90_TMA_LOADENS4_14ComposedLayoutINS4_7SwizzleILi3ELi4ELi3EEENS4_18smem_ptr_flag_bitsILi32EEENST_INS5_IJNSA_ILi8EEESH_EEENS5_IJSH_SB_EEEEEEEvNS4_8identityES12_S1C_vS1D_EENS_8epilogue10collective6detail29Sm90TmaWarpSpecializedAdapterINS1G_15DefaultEpilogueISJ_SK_SK_NS1F_6thread17LinearCombinationISJ_Li1EffLNS1K_9ScaleType4KindE0ELNS_15FloatRoundStyleE2ESJ_EENS1_15EpilogueDefaultEEEEEvvEEEEvNT_6ParamsE,"a",@progbits
	.sectionflags	@""
	.align	4
.nv.constant0._ZN7cutlass13device_kernelINS_4gemm6kernel13GemmUniversalIN4cute5tupleIJiiiiEEENS1_10collective13CollectiveMmaINS1_34MainloopSm90TmaGmmaWarpSpecializedILi5ENS5_IJNS4_1CILi1EEESB_SB_EEENS1_35KernelTmaWarpSpecializedCooperativeEEENS5_IJNSA_ILi128EEENSA_ILi256EEENSA_ILi32EEEEEENS_10tfloat32_tENS5_IJlSB_lEEESJ_SK_NS4_8TiledMMAINS4_8MMA_AtomIJNS4_4SM904GMMA30MMA_64x256x8_F32TF32TF32_SS_TNILNSO_7ScaleInE1ELSQ_1EEEEEENS4_6LayoutINS5_IJNSA_ILi2EEESB_SB_EEENS5_IJSB_NSA_ILi0EEESW_EEEEENS5_IJNS4_10UnderscoreESZ_SZ_EEEEENS4_13SM90_TMA_LOADENS4_14ComposedLayoutINS4_7SwizzleILi3ELi4ELi3EEENS4_18smem_ptr_flag_bitsILi32EEENST_INS5_IJNSA_ILi8EEESH_EEENS5_IJSH_SB_EEEEEEEvNS4_8identityES12_S1C_vS1D_EENS_8epilogue10collective6detail29Sm90TmaWarpSpecializedAdapterINS1G_15DefaultEpilogueISJ_SK_SK_NS1F_6thread17LinearCombinationISJ_Li1EffLNS1K_9ScaleType4KindE0ELNS_15FloatRoundStyleE2ESJ_EENS1_15EpilogueDefaultEEEEEvvEEEEvNT_6ParamsE:
	.zero		1664


//--------------------- SYMBOLS --------------------------

	.type		.nv.reservedSmem.offset0,@object
	.size		.nv.reservedSmem.offset0,0x4
	.type		__assertfail,@function
